def matmul_kernel(
    a_ptr,
    b_ptr,
    c_ptr,
    M,
    N,
    K,
    stride_am,
    stride_ak,
    stride_bk,
    stride_bn,
    stride_cm,
    stride_cn,
    BLOCK_M: tl.constexpr,
    BLOCK_N: tl.constexpr,
    BLOCK_K: tl.constexpr,
    GROUP_M: tl.constexpr,
):
    pid = tl.program_id(axis=0)
    num_pid_m = tl.cdiv(M, BLOCK_M)
    num_pid_n = tl.cdiv(N, BLOCK_N)
    num_pid_in_group = GROUP_M * num_pid_n
    group_id = pid // num_pid_in_group
    first_pid_m = group_id * GROUP_M
    group_size_m = min(num_pid_m - first_pid_m, GROUP_M)
    pid_m = first_pid_m + ((pid % num_pid_in_group) % group_size_m)
    pid_n = (pid % num_pid_in_group) // group_size_m

    offs_am = (pid_m * BLOCK_M + tl.arange(0, BLOCK_M)) % M
    offs_bn = (pid_n * BLOCK_N + tl.arange(0, BLOCK_N)) % N
    offs_k = tl.arange(0, BLOCK_K)
    a_ptrs = a_ptr + offs_am[:, None] * stride_am + offs_k[None, :] * stride_ak
    b_ptrs = b_ptr + offs_k[:, None] * stride_bk + offs_bn[None, :] * stride_bn

    acc = tl.zeros((BLOCK_M, BLOCK_N), dtype=tl.float32)
    for kk in range(0, tl.cdiv(K, BLOCK_K)):
        a = tl.load(a_ptrs, mask=offs_k[None, :] < K - kk * BLOCK_K, other=0.0)
        b = tl.load(b_ptrs, mask=offs_k[:, None] < K - kk * BLOCK_K, other=0.0)
        acc = tl.dot(a, b, acc)
        a_ptrs += BLOCK_K * stride_ak
        b_ptrs += BLOCK_K * stride_bk

    c = acc.to(c_ptr.dtype.element_ty)
    offs_cm = pid_m * BLOCK_M + tl.arange(0, BLOCK_M)
    offs_cn = pid_n * BLOCK_N + tl.arange(0, BLOCK_N)
    c_ptrs = c_ptr + offs_cm[:, None] * stride_cm + offs_cn[None, :] * stride_cn
    mask = (offs_cm[:, None] < M) & (offs_cn[None, :] < N)
    tl.store(c_ptrs, c, mask=mask)

# config = {"BLOCK_K": 64, "BLOCK_M": 64, "BLOCK_N": 128, "GROUP_M": 4, "arch": "sm_100", "dtype": "fp16", "num_ctas": 1, "num_stages": 3, "num_warps": 4}
# arch = sm_100


// ===== COMPILED SASS (sm_100a) =====

	.target	sm_100a

	.elftype	@"ET_EXEC"


//--------------------- .note.nv.tkinfo           --------------------------
	.section	.note.nv.tkinfo,"",@"SHT_NOTE"
	.sectionflags	@"SHF_NOTE_NV_TKINFO"
	.tkinfo
        /*0018*/ 	.word	0x00000081
        /*0030*/ 	.string	""
        /*0030*/ 	.string	"ptxas-blackwell"
        /*0030*/ 	.string	"Cuda compilation tools, release 12.9, V12.9.86"
        /*0030*/ 	.string	"Build cuda_12.9.r12.9/compiler.36037853_0"
        /*0030*/ 	.string	"-v  -suppress-debug-info  -lineinfo  -arch sm_100a "



//--------------------- .note.nv.cuver            --------------------------
	.section	.note.nv.cuver,"",@"SHT_NOTE"
	.sectionflags	@"SHF_NOTE_NV_CUVER"
        /*0018*/ 	.short	0x0001
        /*001a*/ 	.short	0x0064
        /*001c*/ 	.short	0x0001
        /*001e*/ 	.short	0x0000
        /*0020*/ 	.short	0x0001
        /*0022*/ 	.short	0x0000


//--------------------- .nv.info                  --------------------------
	.section	.nv.info,"",@"SHT_CUDA_INFO"
	.align	4


	//----- nvinfo : EIATTR_REGCOUNT
	.align		4
        /*0000*/ 	.byte	0x04, 0x2f
        /*0002*/ 	.short	(.L_4 - .L_3)
	.align		4
.L_3:
        /*0004*/ 	.word	index@(matmul_kernel)
        /*0008*/ 	.word	0x000000ff


	//----- nvinfo : EIATTR_FRAME_SIZE
	.align		4
.L_4:
        /*000c*/ 	.byte	0x04, 0x11
        /*000e*/ 	.short	(.L_6 - .L_5)
	.align		4
.L_5:
        /*0010*/ 	.word	index@($__internal_2_$__cuda_sm10x_tcgen05_guardrail_trap_unallocated_columns_being_dealloced)
        /*0014*/ 	.word	0x00000110


	//----- nvinfo : EIATTR_FRAME_SIZE
	.align		4
.L_6:
        /*0018*/ 	.byte	0x04, 0x11
        /*001a*/ 	.short	(.L_8 - .L_7)
	.align		4
.L_7:
        /*001c*/ 	.word	index@($__internal_1_$__cuda_sm10x_tcgen05_guardrail_trap_phase_invalid_during_alloc)
        /*0020*/ 	.word	0x00000110


	//----- nvinfo : EIATTR_FRAME_SIZE
	.align		4
.L_8:
        /*0024*/ 	.byte	0x04, 0x11
        /*0026*/ 	.short	(.L_10 - .L_9)
	.align		4
.L_9:
        /*0028*/ 	.word	index@($__internal_0_$__cuda_sm10x_tcgen05_guardrail_trap_col_being_dealloced_not_returned_by_alloc)
        /*002c*/ 	.word	0x00000110


	//----- nvinfo : EIATTR_FRAME_SIZE
	.align		4
.L_10:
        /*0030*/ 	.byte	0x04, 0x11
        /*0032*/ 	.short	(.L_12 - .L_11)
	.align		4
.L_11:
        /*0034*/ 	.word	index@(matmul_kernel)
        /*0038*/ 	.word	0x00000110


	//----- nvinfo : EIATTR_MIN_STACK_SIZE
	.align		4
.L_12:
        /*003c*/ 	.byte	0x04, 0x12
        /*003e*/ 	.short	(.L_14 - .L_13)
	.align		4
.L_13:
        /*0040*/ 	.word	index@(matmul_kernel)
        /*0044*/ 	.word	0x00000110
.L_14:


//--------------------- .nv.info.matmul_kernel    --------------------------
	.section	.nv.info.matmul_kernel,"",@"SHT_CUDA_INFO"
	.sectionflags	@""
	.align	4


	//----- nvinfo : EIATTR_CUDA_API_VERSION
	.align		4
        /*0000*/ 	.byte	0x04, 0x37
        /*0002*/ 	.short	(.L_16 - .L_15)
.L_15:
        /*0004*/ 	.word	0x00000081


	//----- nvinfo : EIATTR_KPARAM_INFO
	.align		4
.L_16:
        /*0008*/ 	.byte	0x04, 0x17
        /*000a*/ 	.short	(.L_18 - .L_17)
.L_17:
        /*000c*/ 	.word	0x00000000
        /*0010*/ 	.short	0x000d
        /*0012*/ 	.short	0x0048
        /*0014*/ 	.byte	0x00, 0xf4, 0x21, 0x00


	//----- nvinfo : EIATTR_KPARAM_INFO
	.align		4
.L_18:
        /*0018*/ 	.byte	0x04, 0x17
        /*001a*/ 	.short	(.L_20 - .L_19)
.L_19:
        /*001c*/ 	.word	0x00000000
        /*0020*/ 	.short	0x000c
        /*0022*/ 	.short	0x0040
        /*0024*/ 	.byte	0x00, 0xf4, 0x21, 0x00


	//----- nvinfo : EIATTR_KPARAM_INFO
	.align		4
.L_20:
        /*0028*/ 	.byte	0x04, 0x17
        /*002a*/ 	.short	(.L_22 - .L_21)
.L_21:
        /*002c*/ 	.word	0x00000000
        /*0030*/ 	.short	0x000b
        /*0032*/ 	.short	0x0038
        /*0034*/ 	.byte	0x00, 0xf0, 0x11, 0x00


	//----- nvinfo : EIATTR_KPARAM_INFO
	.align		4
.L_22:
        /*0038*/ 	.byte	0x04, 0x17
        /*003a*/ 	.short	(.L_24 - .L_23)
.L_23:
        /*003c*/ 	.word	0x00000000
        /*0040*/ 	.short	0x000a
        /*0042*/ 	.short	0x0034
        /*0044*/ 	.byte	0x00, 0xf0, 0x11, 0x00


	//----- nvinfo : EIATTR_KPARAM_INFO
	.align		4
.L_24:
        /*0048*/ 	.byte	0x04, 0x17
        /*004a*/ 	.short	(.L_26 - .L_25)
.L_25:
        /*004c*/ 	.word	0x00000000
        /*0050*/ 	.short	0x0009
        /*0052*/ 	.short	0x0030
        /*0054*/ 	.byte	0x00, 0xf0, 0x11, 0x00


	//----- nvinfo : EIATTR_KPARAM_INFO
	.align		4
.L_26:
        /*0058*/ 	.byte	0x04, 0x17
        /*005a*/ 	.short	(.L_28 - .L_27)
.L_27:
        /*005c*/ 	.word	0x00000000
        /*0060*/ 	.short	0x0008
        /*0062*/ 	.short	0x002c
        /*0064*/ 	.byte	0x00, 0xf0, 0x11, 0x00


	//----- nvinfo : EIATTR_KPARAM_INFO
	.align		4
.L_28:
        /*0068*/ 	.byte	0x04, 0x17
        /*006a*/ 	.short	(.L_30 - .L_29)
.L_29:
        /*006c*/ 	.word	0x00000000
        /*0070*/ 	.short	0x0007
        /*0072*/ 	.short	0x0028
        /*0074*/ 	.byte	0x00, 0xf0, 0x11, 0x00


	//----- nvinfo : EIATTR_KPARAM_INFO
	.align		4
.L_30:
        /*0078*/ 	.byte	0x04, 0x17
        /*007a*/ 	.short	(.L_32 - .L_31)
.L_31:
        /*007c*/ 	.word	0x00000000
        /*0080*/ 	.short	0x0006
        /*0082*/ 	.short	0x0024
        /*0084*/ 	.byte	0x00, 0xf0, 0x11, 0x00


	//----- nvinfo : EIATTR_KPARAM_INFO
	.align		4
.L_32:
        /*0088*/ 	.byte	0x04, 0x17
        /*008a*/ 	.short	(.L_34 - .L_33)
.L_33:
        /*008c*/ 	.word	0x00000000
        /*0090*/ 	.short	0x0005
        /*0092*/ 	.short	0x0020
        /*0094*/ 	.byte	0x00, 0xf0, 0x11, 0x00


	//----- nvinfo : EIATTR_KPARAM_INFO
	.align		4
.L_34:
        /*0098*/ 	.byte	0x04, 0x17
        /*009a*/ 	.short	(.L_36 - .L_35)
.L_35:
        /*009c*/ 	.word	0x00000000
        /*00a0*/ 	.short	0x0004
        /*00a2*/ 	.short	0x001c
        /*00a4*/ 	.byte	0x00, 0xf0, 0x11, 0x00


	//----- nvinfo : EIATTR_KPARAM_INFO
	.align		4
.L_36:
        /*00a8*/ 	.byte	0x04, 0x17
        /*00aa*/ 	.short	(.L_38 - .L_37)
.L_37:
        /*00ac*/ 	.word	0x00000000
        /*00b0*/ 	.short	0x0003
        /*00b2*/ 	.short	0x0018
        /*00b4*/ 	.byte	0x00, 0xf0, 0x11, 0x00


	//----- nvinfo : EIATTR_KPARAM_INFO
	.align		4
.L_38:
        /*00b8*/ 	.byte	0x04, 0x17
        /*00ba*/ 	.short	(.L_40 - .L_39)
.L_39:
        /*00bc*/ 	.word	0x00000000
        /*00c0*/ 	.short	0x0002
        /*00c2*/ 	.short	0x0010
        /*00c4*/ 	.byte	0x00, 0xf4, 0x21, 0x00


	//----- nvinfo : EIATTR_KPARAM_INFO
	.align		4
.L_40:
        /*00c8*/ 	.byte	0x04, 0x17
        /*00ca*/ 	.short	(.L_42 - .L_41)
.L_41:
        /*00cc*/ 	.word	0x00000000
        /*00d0*/ 	.short	0x0001
        /*00d2*/ 	.short	0x0008
        /*00d4*/ 	.byte	0x00, 0xf4, 0x21, 0x00


	//----- nvinfo : EIATTR_KPARAM_INFO
	.align		4
.L_42:
        /*00d8*/ 	.byte	0x04, 0x17
        /*00da*/ 	.short	(.L_44 - .L_43)
.L_43:
        /*00dc*/ 	.word	0x00000000
        /*00e0*/ 	.short	0x0000
        /*00e2*/ 	.short	0x0000
        /*00e4*/ 	.byte	0x00, 0xf4, 0x21, 0x00


	//----- nvinfo : EIATTR_AT_ENTRY_FRAGMENTS
	.align		4
.L_44:
        /*00e8*/ 	.byte	0x04, 0x4f
        /*00ea*/ 	.short	(.L_46 - .L_45)


	//   ....[0]....
.L_45:
        /*00ec*/ 	.word	0x00000004


	//----- nvinfo : EIATTR_RESERVED_SMEM_USED
	.align		4
.L_46:
        /*00f0*/ 	.byte	0x01, 0x41
	.zero		2


	//----- nvinfo : EIATTR_SPARSE_MMA_MASK
	.align		4
        /*00f4*/ 	.byte	0x03, 0x50
        /*00f6*/ 	.short	0x0000


	//----- nvinfo : EIATTR_TCGEN05_1CTA_USED
	.align		4
        /*00f8*/ 	.byte	0x01, 0x51
	.zero		2


	//----- nvinfo : EIATTR_MAXREG_COUNT
	.align		4
        /*00fc*/ 	.byte	0x03, 0x1b
        /*00fe*/ 	.short	0x00ff


	//----- nvinfo : EIATTR_NUM_BARRIERS
	.align		4
        /*0100*/ 	.byte	0x02, 0x4c
        /*0102*/ 	.byte	0x01
	.zero		1


	//----- nvinfo : EIATTR_ANNOTATIONS
	.align		4
        /*0104*/ 	.byte	0x04, 0x55
        /*0106*/ 	.short	(.L_48 - .L_47)


	//   ....[0]....
.L_47:
        /*0108*/ 	.word	0x00000001
        /*010c*/ 	.byte	0x30, 0x0a, 0x00, 0x00, 0x01, 0x00, 0x00, 0x00, 0xf0, 0x0a, 0x00, 0x00, 0x01, 0x00, 0x00, 0x00
        /* <DEDUP_REMOVED lines=67> */
        /*054c*/ 	.byte	0x40, 0xb5, 0x00, 0x00


	//----- nvinfo : EIATTR_INT_WARP_WIDE_INSTR_OFFSETS
	.align		4
.L_48:
        /*0550*/ 	.byte	0x04, 0x31
        /*0552*/ 	.short	(.L_50 - .L_49)


	//   ....[0]....
.L_49:
        /*0554*/ 	.word	0x00004230


	//   ....[1]....
        /*0558*/ 	.word	0x00004250


	//   ....[2]....
        /*055c*/ 	.word	0x00005c60


	//   ....[3]....
        /*0560*/ 	.word	0x0000ba30


	//   ....[4]....
        /*0564*/ 	.word	0x0000ba80


	//----- nvinfo : EIATTR_COOP_GROUP_MASK_REGIDS
	.align		4
.L_50:
        /*0568*/ 	.byte	0x04, 0x29
        /*056a*/ 	.short	(.L_52 - .L_51)


	//   ....[0]....
.L_51:
        /*056c*/ 	.word	0xffffffff


	//   ....[1]....
        /*0570*/ 	.word	0xffffffff


	//   ....[2]....
        /*0574*/ 	.word	0xffffffff


	//   ....[3]....
        /*0578*/ 	.word	0xffffffff


	//----- nvinfo : EIATTR_COOP_GROUP_INSTR_OFFSETS
	.align		4
.L_52:
        /*057c*/ 	.byte	0x04, 0x28
        /*057e*/ 	.short	(.L_54 - .L_53)


	//   ....[0]....
.L_53:
        /*0580*/ 	.word	0x00000080


	//   ....[1]....
        /*0584*/ 	.word	0x00000340


	//   ....[2]....
        /*0588*/ 	.word	0x0000b8c0


	//   ....[3]....
        /*058c*/ 	.word	0x0000bb30


	//----- nvinfo : EIATTR_VRC_CTA_INIT_COUNT
	.align		4
.L_54:
        /*0590*/ 	.byte	0x02, 0x4a
        /*0592*/ 	.byte	0x80
	.zero		1


	//----- nvinfo : EIATTR_MBARRIER_INSTR_OFFSETS
	.align		4
        /*0594*/ 	.byte	0x04, 0x39
        /*0596*/ 	.short	(.L_56 - .L_55)


	//   ....[0]....
.L_55:
        /*0598*/ 	.word	0x00004360
        /*059c*/ 	.word	0x000000ff
        /*05a0*/ 	.word	0x00000000
        /*05a4*/ 	.short	0x0100
        /*05a6*/ 	.byte	0x0b
	.zero		1


	//   ....[1]....
        /*05a8*/ 	.word	0x00005ca0
        /*05ac*/ 	.word	0x000000ff
        /*05b0*/ 	.word	0x0000c008
        /*05b4*/ 	.short	0x0100
        /*05b6*/ 	.byte	0x09
	.zero		1


	//   ....[2]....
        /*05b8*/ 	.word	0x00007880
        /*05bc*/ 	.word	0x000000ff
        /*05c0*/ 	.word	0x00000000
        /*05c4*/ 	.short	0x010a
        /*05c6*/ 	.byte	0x0b
	.zero		1


	//   ....[3]....
        /*05c8*/ 	.word	0x00009a00
        /*05cc*/ 	.word	0x000000ff
        /*05d0*/ 	.word	0x00000000
        /*05d4*/ 	.short	0x010a
        /*05d6*/ 	.byte	0x0b
	.zero		1


	//   ....[4]....
        /*05d8*/ 	.word	0x00009b00
        /*05dc*/ 	.word	0x000000ff
        /*05e0*/ 	.word	0x0000c000
        /*05e4*/ 	.short	0x0108
        /*05e6*/ 	.byte	0x09
	.zero		1


	//   ....[5]....
        /*05e8*/ 	.word	0x00009b40
        /*05ec*/ 	.word	0x000000ff
        /*05f0*/ 	.word	0x0000c008
        /*05f4*/ 	.short	0x0108
        /*05f6*/ 	.byte	0x09
	.zero		1


	//   ....[6]....
        /*05f8*/ 	.word	0x0000bb50
        /*05fc*/ 	.word	0x000000ff
        /*0600*/ 	.word	0x00000000
        /*0604*/ 	.short	0x010a
        /*0606*/ 	.byte	0x0b
	.zero		1


	//   ....[7]....
        /*0608*/ 	.word	0x0000bb80
        /*060c*/ 	.word	0x000000ff
        /*0610*/ 	.word	0x00000000
        /*0614*/ 	.short	0x010a
        /*0616*/ 	.byte	0x0b
	.zero		1


	//----- nvinfo : EIATTR_NUM_MBARRIERS
	.align		4
.L_56:
        /*0618*/ 	.byte	0x03, 0x38
        /*061a*/ 	.short	0x0002


	//----- nvinfo : EIATTR_EXIT_INSTR_OFFSETS
	.align		4
        /*061c*/ 	.byte	0x04, 0x1c
        /*061e*/ 	.short	(.L_58 - .L_57)


	//   ....[0]....
.L_57:
        /*0620*/ 	.word	0x0000bb40


	//----- nvinfo : EIATTR_REQNTID
	.align		4
.L_58:
        /*0624*/ 	.byte	0x04, 0x10
        /*0626*/ 	.short	(.L_60 - .L_59)
.L_59:
        /*0628*/ 	.word	0x00000080
        /*062c*/ 	.word	0x00000001
        /*0630*/ 	.word	0x00000001


	//----- nvinfo : EIATTR_CRS_STACK_SIZE
	.align		4
.L_60:
        /*0634*/ 	.byte	0x04, 0x1e
        /*0636*/ 	.short	(.L_62 - .L_61)
.L_61:
        /*0638*/ 	.word	0x00000000


	//----- nvinfo : EIATTR_CBANK_PARAM_SIZE
	.align		4
.L_62:
        /*063c*/ 	.byte	0x03, 0x19
        /*063e*/ 	.short	0x0050


	//----- nvinfo : EIATTR_PARAM_CBANK
	.align		4
        /*0640*/ 	.byte	0x04, 0x0a
        /*0642*/ 	.short	(.L_64 - .L_63)
	.align		4
.L_63:
        /*0644*/ 	.word	index@(.nv.constant0.matmul_kernel)
        /*0648*/ 	.short	0x0380
        /*064a*/ 	.short	0x0050


	//----- nvinfo : EIATTR_SW_WAR
	.align		4
.L_64:
        /*064c*/ 	.byte	0x04, 0x36
        /*064e*/ 	.short	(.L_66 - .L_65)
.L_65:
        /*0650*/ 	.word	0x00000008
.L_66:


//--------------------- .nv.compat                --------------------------
	.section	.nv.compat,"",@"SHT_CUDA_COMPAT_INFO"
	.align	4
        /*0000*/ 	.byte	0x02, 0x02, 0x02, 0x00, 0x02, 0x05, 0x05, 0x00, 0x02, 0x03, 0x00, 0x00, 0x02, 0x06, 0x01, 0x00


//--------------------- .nv.callgraph             --------------------------
	.section	.nv.callgraph,"",@"SHT_CUDA_CALLGRAPH"
	.align	4
	.sectionentsize	8
	.align		4
        /*0000*/ 	.word	0x00000000
	.align		4
        /*0004*/ 	.word	0xffffffff
	.align		4
        /*0008*/ 	.word	0x00000000
	.align		4
        /*000c*/ 	.word	0xfffffffe
	.align		4
        /*0010*/ 	.word	0x00000000
	.align		4
        /*0014*/ 	.word	0xfffffffd
	.align		4
        /*0018*/ 	.word	0x00000000
	.align		4
        /*001c*/ 	.word	0xfffffffc


//--------------------- .text.matmul_kernel       --------------------------
	.section	.text.matmul_kernel,"ax",@progbits
	.align	128
        .global         matmul_kernel
        .type           matmul_kernel,@function
        .size           matmul_kernel,(.L_x_20 - matmul_kernel)
        .other          matmul_kernel,@"STO_CUDA_ENTRY STV_DEFAULT"
matmul_kernel:
.text.matmul_kernel:
[----:B------:R-:W0:Y:S01]  /*0000*/  LDC R1, c[0x0][0x37c] ;  /* 0x0000df00ff017b82 */ /* 0x000e220000000800 */
[----:B------:R-:W1:Y:S01]  /*0010*/  S2R R0, SR_TID.X ;  /* 0x0000000000007919 */ /* 0x000e620000002100 */
[----:B0-----:R-:W-:Y:S01]  /*0020*/  VIADD R1, R1, 0xfffffef0 ;  /* 0xfffffef001017836 */ /* 0x001fe20000000000 */
[----:B------:R-:W0:Y:S01]  /*0030*/  LDCU.64 UR20, c[0x0][0x358] ;  /* 0x00006b00ff1477ac */ /* 0x000e220008000a00 */
[----:B-1----:R-:W-:-:S13]  /*0040*/  ISETP.GE.U32.AND P0, PT, R0, 0x20, PT ;  /* 0x000000200000780c */ /* 0x002fda0003f06070 */
[----:B------:R-:W-:Y:S02]  /*0050*/  VOTEU.ANY UP0, P0 ;  /* 0x0000000000ff7886 */ /* 0x000fe40000000100 */
[----:B------:R-:W-:Y:S05]  /*0060*/  BRA.U UP0, `(.L_x_0) ;  /* 0x0000000100b87547 */ /* 0x000fea000b800000 */
[----:B------:R-:W1:Y:S01]  /*0070*/  S2UR UR6, SR_CgaCtaId ;  /* 0x00000000000679c3 */ /* 0x000e620000008800 */
[----:B------:R-:W-:Y:S01]  /*0080*/  NOP ;  /* 0x0000000000007918 */ /* 0x000fe20000000000 */
[----:B------:R-:W-:Y:S02]  /*0090*/  UMOV UR4, 0x40 ;  /* 0x0000004000047882 */ /* 0x000fe40000000000 */
[----:B-1----:R-:W-:-:S09]  /*00a0*/  ULEA UR4, UR6, UR4, 0x18 ;  /* 0x0000000406047291 */ /* 0x002fd2000f8ec0ff */
[----:B------:R-:W1:Y:S01]  /*00b0*/  LDS.U8 R0, [UR4] ;  /* 0x00000004ff007984 */ /* 0x000e620008000000 */
[----:B------:R-:W-:Y:S02]  /*00c0*/  UMOV UR4, 0x400 ;  /* 0x0000040000047882 */ /* 0x000fe40000000000 */
[----:B------:R-:W-:Y:S01]  /*00d0*/  ULEA UR4, UR6, UR4, 0x18 ;  /* 0x0000000406047291 */ /* 0x000fe2000f8ec0ff */
[----:B-1----:R-:W-:-:S13]  /*00e0*/  ISETP.NE.AND P0, PT, R0, RZ, PT ;  /* 0x000000ff0000720c */ /* 0x002fda0003f05270 */
[----:B------:R-:W-:Y:S05]  /*00f0*/  @P0 BRA `(.L_x_1) ;  /* 0x00000000007c0947 */ /* 0x000fea0003800000 */
[----:B------:R-:W-:-:S13]  /*0100*/  ELECT P0, URZ, PT ;  /* 0x0000000000ff782f */ /* 0x000fda0003800000 */
[----:B------:R-:W-:Y:S05]  /*0110*/  @!P0 BRA `(.L_x_2) ;  /* 0x0000000000848947 */ /* 0x000fea0003800000 */
[----:B------:R-:W-:Y:S01]  /*0120*/  UMOV UR5, 0x4 ;  /* 0x0000000400057882 */ /* 0x000fe20000000000 */
[----:B------:R-:W-:Y:S02]  /*0130*/  IMAD.MOV.U32 R4, RZ, RZ, 0x1 ;  /* 0x00000001ff047424 */ /* 0x000fe400078e00ff */
[----:B------:R-:W-:Y:S02]  /*0140*/  IMAD.MOV.U32 R5, RZ, RZ, 0xf ;  /* 0x0000000fff057424 */ /* 0x000fe400078e00ff */
[----:B------:R-:W-:Y:S04]  /*0150*/  DEPBAR.LE SB1, 0x36 ;  /* 0x00009d800000791a */ /* 0x000fe80000000000 */
[----:B------:R-:W1:Y:S02]  /*0160*/  UTCATOMSWS.FIND_AND_SET.ALIGN UP1, UR5, UR5 ;  /* 0x00000005000575e3 */ /* 0x000e640008020800 */
[----:B-1----:R-:W-:-:S04]  /*0170*/  PLOP3.LUT P0, PT, PT, PT, UP1, 0x80, 0x8 ;  /* 0x000000000008781c */ /* 0x002fc80003f0f018 */
[----:B------:R-:W-:-:S04]  /*0180*/  SEL R0, RZ, 0xffffffff, !P0 ;  /* 0xffffffffff007807 */ /* 0x000fc80004000000 */
[----:B------:R-:W-:Y:S01]  /*0190*/  ISETP.NE.AND P0, PT, R0, RZ, PT ;  /* 0x000000ff0000720c */ /* 0x000fe20003f05270 */
[----:B------:R-:W-:-:S12]  /*01a0*/  IMAD.U32 R0, RZ, RZ, UR5 ;  /* 0x00000005ff007e24 */ /* 0x000fd8000f8e00ff */
[----:B------:R-:W-:Y:S05]  /*01b0*/  @P0 BRA `(.L_x_3) ;  /* 0x0000000000240947 */ /* 0x000fea0003800000 */
.L_x_4:
[----:B------:R-:W-:Y:S05]  /*01c0*/  NANOSLEEP 0x64 ;  /* 0x000000640000795d */ /* 0x000fea0003800000 */
[----:B------:R-:W-:-:S05]  /*01d0*/  UMOV UR5, 0x4 ;  /* 0x0000000400057882 */ /* 0x000fca0000000000 */
[----:B------:R-:W-:Y:S04]  /*01e0*/  DEPBAR.LE SB1, 0x36 ;  /* 0x00009d800000791a */ /* 0x000fe80000000000 */
[----:B------:R-:W1:Y:S02]  /*01f0*/  UTCATOMSWS.FIND_AND_SET.ALIGN UP1, UR5, UR5 ;  /* 0x00000005000575e3 */ /* 0x000e640008020800 */
[----:B-1----:R-:W-:-:S04]  /*0200*/  PLOP3.LUT P0, PT, PT, PT, UP1, 0x80, 0x8 ;  /* 0x000000000008781c */ /* 0x002fc80003f0f018 */
[----:B------:R-:W-:-:S04]  /*0210*/  SEL R0, RZ, 0xffffffff, !P0 ;  /* 0xffffffffff007807 */ /* 0x000fc80004000000 */
[----:B------:R-:W-:Y:S01]  /*0220*/  ISETP.NE.AND P0, PT, R0, RZ, PT ;  /* 0x000000ff0000720c */ /* 0x000fe20003f05270 */
[----:B------:R-:W-:-:S12]  /*0230*/  IMAD.U32 R0, RZ, RZ, UR5 ;  /* 0x00000005ff007e24 */ /* 0x000fd8000f8e00ff */
[----:B------:R-:W-:Y:S05]  /*0240*/  @!P0 BRA `(.L_x_4) ;  /* 0xfffffffc00dc8947 */ /* 0x000fea000383ffff */
.L_x_3:
[C---:B------:R-:W-:Y:S01]  /*0250*/  VIADD R3, R0.reuse, 0x10 ;  /* 0x0000001000037836 */ /* 0x040fe20000000000 */
[----:B------:R-:W-:Y:S01]  /*0260*/  UMOV UR5, 0x50 ;  /* 0x0000005000057882 */ /* 0x000fe20000000000 */
[----:B------:R-:W-:Y:S01]  /*0270*/  SHF.L.U32 R2, R5, R0, RZ ;  /* 0x0000000005027219 */ /* 0x000fe200000006ff */
[----:B------:R-:W-:Y:S01]  /*0280*/  ULEA UR5, UR6, UR5, 0x18 ;  /* 0x0000000506057291 */ /* 0x000fe2000f8ec0ff */
[----:B------:R-:W-:Y:S01]  /*0290*/  IMAD.SHL.U32 R0, R0, 0x20, RZ ;  /* 0x0000002000007824 */ /* 0x000fe200078e00ff */
[----:B------:R-:W-:-:S04]  /*02a0*/  SHF.L.U32 R3, R4, R3, RZ ;  /* 0x0000000304037219 */ /* 0x000fc800000006ff */
[----:B------:R-:W-:-:S05]  /*02b0*/  LOP3.LUT R2, R3, R2, RZ, 0xfc, !PT ;  /* 0x0000000203027212 */ /* 0x000fca00078efcff */
[----:B------:R1:W-:Y:S04]  /*02c0*/  ATOMS.OR RZ, [UR5], R2 ;  /* 0x00000002ffff798c */ /* 0x0003e8000b000005 */
[----:B------:R1:W-:Y:S01]  /*02d0*/  STS [UR4], R0 ;  /* 0x00000000ff007988 */ /* 0x0003e20008000804 */
[----:B------:R-:W-:Y:S05]  /*02e0*/  BRA `(.L_x_2) ;  /* 0x0000000000107947 */ /* 0x000fea0003800000 */
.L_x_1:
[----:B------:R-:W-:Y:S01]  /*02f0*/  IMAD.MOV.U32 R0, RZ, RZ, -0x1 ;  /* 0xffffffffff007424 */ /* 0x000fe200078e00ff */
[----:B------:R-:W-:-:S04]  /*0300*/  MOV R2, 0x330 ;  /* 0x0000033000027802 */ /* 0x000fc80000000f00 */
[----:B------:R1:W-:Y:S03]  /*0310*/  STS [UR4], R0 ;  /* 0x00000000ff007988 */ /* 0x0003e60008000804 */
[----:B01----:R-:W-:Y:S05]  /*0320*/  CALL.REL.NOINC `($__internal_1_$__cuda_sm10x_tcgen05_guardrail_trap_phase_invalid_during_alloc) ;  /* 0x000000b8002c7944 */ /* 0x003fea0003c00000 */
.L_x_2:
[----:B------:R-:W-:Y:S05]  /*0330*/  WARPSYNC.ALL ;  /* 0x0000000000007948 */ /* 0x000fea0003800000 */
[----:B------:R-:W-:Y:S01]  /*0340*/  NOP ;  /* 0x0000000000007918 */ /* 0x000fe20000000000 */
.L_x_0:
[----:B------:R-:W2:Y:S01]  /*0350*/  LDC.64 R22, c[0x0][0x398] ;  /* 0x0000e600ff167b82 */ /* 0x000ea20000000a00 */
[----:B------:R-:W3:Y:S01]  /*0360*/  S2R R7, SR_CTAID.X ;  /* 0x0000000000077919 */ /* 0x000ee20000002500 */
[----:B------:R-:W-:Y:S01]  /*0370*/  UMOV UR9, 0x400 ;  /* 0x0000040000097882 */ /* 0x000fe20000000000 */
[----:B------:R-:W-:Y:S01]  /*0380*/  PRMT R194, RZ, 0x7610, R194 ;  /* 0x00007610ffc27816 */ /* 0x000fe200000000c2 */
[----:B------:R-:W4:Y:S01]  /*0390*/  LDCU.128 UR16, c[0x0][0x380] ;  /* 0x00007000ff1077ac */ /* 0x000f220008000c00 */
[----:B------:R-:W5:Y:S03]  /*03a0*/  S2R R101, SR_TID.X ;  /* 0x0000000000657919 */ /* 0x000f660000002100 */
[----:B------:R-:W1:Y:S01]  /*03b0*/  S2UR UR4, SR_CgaCtaId ;  /* 0x00000000000479c3 */ /* 0x000e620000008800 */
[----:B------:R-:W-:Y:S01]  /*03c0*/  UMOV UR6, 0x1 ;  /* 0x0000000100067882 */ /* 0x000fe20000000000 */
[----:B-12---:R-:W-:Y:S01]  /*03d0*/  VIADD R0, R23, 0x7f ;  /* 0x0000007f17007836 */ /* 0x006fe20000000000 */
[----:B------:R-:W-:-:S02]  /*03e0*/  IABS R13, R23 ;  /* 0x00000017000d7213 */ /* 0x000fc40000000000 */
[----:B------:R-:W-:Y:S02]  /*03f0*/  LOP3.LUT R168, RZ, R23, RZ, 0x33, !PT ;  /* 0x00000017ffa87212 */ /* 0x000fe400078e33ff */
[----:B------:R-:W-:Y:S01]  /*0400*/  SHF.R.S32.HI R3, RZ, 0x1f, R0 ;  /* 0x0000001fff037819 */ /* 0x000fe20000011400 */
[----:B------:R-:W-:-:S03]  /*0410*/  ULEA UR9, UR4, UR9, 0x18 ;  /* 0x0000000904097291 */ /* 0x000fc6000f8ec0ff */
[----:B------:R-:W-:Y:S02]  /*0420*/  LEA.HI R3, R3, R0, RZ, 0x7 ;  /* 0x0000000003037211 */ /* 0x000fe400078f38ff */
[----:B---3--:R-:W-:Y:S01]  /*0430*/  IABS R8, R7 ;  /* 0x0000000700087213 */ /* 0x008fe20000000000 */
[----:B------:R-:W-:Y:S01]  /*0440*/  UIADD3 UR11, UPT, UPT, UR9, 0xc000, URZ ;  /* 0x0000c000090b7890 */ /* 0x000fe2000fffe0ff */
[----:B------:R-:W-:Y:S02]  /*0450*/  SHF.R.S32.HI R3, RZ, 0x7, R3 ;  /* 0x00000007ff037819 */ /* 0x000fe40000011403 */
[----:B-----5:R-:W-:Y:S02]  /*0460*/  SHF.R.U32.HI R193, RZ, 0x6, R101 ;  /* 0x00000006ffc17819 */ /* 0x020fe40000011665 */
[----:B------:R-:W-:Y:S01]  /*0470*/  LOP3.LUT R219, R101, 0x3f, RZ, 0xc0, !PT ;  /* 0x0000003f65db7812 */ /* 0x000fe200078ec0ff */
[----:B------:R-:W-:Y:S01]  /*0480*/  IMAD.SHL.U32 R4, R3, 0x4, RZ ;  /* 0x0000000403047824 */ /* 0x000fe200078e00ff */
[----:B------:R-:W-:-:S02]  /*0490*/  SGXT.U32 R193, R193, 0x1 ;  /* 0x00000001c1c1781a */ /* 0x000fc40000000000 */
[----:B------:R-:W-:Y:S02]  /*04a0*/  SHF.R.U32.HI R214, RZ, 0x5, R101 ;  /* 0x00000005ffd67819 */ /* 0x000fe40000011665 */
[-C--:B------:R-:W-:Y:S02]  /*04b0*/  IABS R5, R4.reuse ;  /* 0x0000000400057213 */ /* 0x080fe40000000000 */
[----:B------:R-:W-:Y:S02]  /*04c0*/  IABS R10, R4 ;  /* 0x00000004000a7213 */ /* 0x000fe40000000000 */
[----:B------:R-:W1:Y:S08]  /*04d0*/  I2F.RP R0, R5 ;  /* 0x0000000500007306 */ /* 0x000e700000209400 */
[----:B-1----:R-:W1:Y:S02]  /*04e0*/  MUFU.RCP R0, R0 ;  /* 0x0000000000007308 */ /* 0x002e640000001000 */
[----:B-1----:R-:W-:-:S02]  /*04f0*/  VIADD R2, R0, 0xffffffe ;  /* 0x0ffffffe00027836 */ /* 0x002fc40000000000 */
[----:B------:R-:W-:-:S04]  /*0500*/  IMAD.MOV R0, RZ, RZ, -R10 ;  /* 0x000000ffff007224 */ /* 0x000fc800078e0a0a */
[----:B------:R1:W2:Y:S02]  /*0510*/  F2I.FTZ.U32.TRUNC.NTZ R3, R2 ;  /* 0x0000000200037305 */ /* 0x0002a4000021f000 */
[----:B-1----:R-:W-:Y:S02]  /*0520*/  IMAD.MOV.U32 R2, RZ, RZ, RZ ;  /* 0x000000ffff027224 */ /* 0x002fe400078e00ff */
[----:B--2---:R-:W-:-:S04]  /*0530*/  IMAD.MOV R6, RZ, RZ, -R3 ;  /* 0x000000ffff067224 */ /* 0x004fc800078e0a03 */
[----:B------:R-:W-:Y:S02]  /*0540*/  IMAD R9, R6, R5, RZ ;  /* 0x0000000506097224 */ /* 0x000fe400078e02ff */
[----:B------:R-:W-:Y:S02]  /*0550*/  IMAD.MOV.U32 R6, RZ, RZ, R8 ;  /* 0x000000ffff067224 */ /* 0x000fe400078e0008 */
[----:B------:R-:W-:-:S06]  /*0560*/  IMAD.HI.U32 R3, R3, R9, R2 ;  /* 0x0000000903037227 */ /* 0x000fcc00078e0002 */
[----:B------:R-:W-:-:S04]  /*0570*/  IMAD.HI.U32 R3, R3, R6, RZ ;  /* 0x0000000603037227 */ /* 0x000fc800078e00ff */
[----:B------:R-:W-:Y:S01]  /*0580*/  IMAD R0, R3, R0, R6 ;  /* 0x0000000003007224 */ /* 0x000fe200078e0206 */
[----:B------:R-:W-:Y:S01]  /*0590*/  IABS R6, R22 ;  /* 0x0000001600067213 */ /* 0x000fe20000000000 */
[----:B------:R-:W-:Y:S03]  /*05a0*/  BAR.SYNC.DEFER_BLOCKING 0x0 ;  /* 0x0000000000007b1d */ /* 0x000fe60000010000 */
[----:B------:R-:W-:-:S13]  /*05b0*/  ISETP.GT.U32.AND P1, PT, R5, R0, PT ;  /* 0x000000000500720c */ /* 0x000fda0003f24070 */
[----:B------:R-:W-:Y:S02]  /*05c0*/  @!P1 IMAD.IADD R0, R0, 0x1, -R5 ;  /* 0x0000000100009824 */ /* 0x000fe400078e0a05 */
[----:B------:R-:W-:Y:S01]  /*05d0*/  @!P1 VIADD R3, R3, 0x1 ;  /* 0x0000000103039836 */ /* 0x000fe20000000000 */
[----:B------:R-:W-:Y:S02]  /*05e0*/  ISETP.NE.AND P1, PT, R4, RZ, PT ;  /* 0x000000ff0400720c */ /* 0x000fe40003f25270 */
[----:B------:R-:W-:Y:S02]  /*05f0*/  ISETP.GE.U32.AND P0, PT, R0, R5, PT ;  /* 0x000000050000720c */ /* 0x000fe40003f06070 */
[----:B------:R-:W-:-:S04]  /*0600*/  LOP3.LUT R0, R7, R4, RZ, 0x3c, !PT ;  /* 0x0000000407007212 */ /* 0x000fc800078e3cff */
[----:B------:R-:W-:Y:S01]  /*0610*/  ISETP.GE.AND P2, PT, R0, RZ, PT ;  /* 0x000000ff0000720c */ /* 0x000fe20003f46270 */
[----:B------:R-:W-:-:S06]  /*0620*/  VIADD R0, R22, 0x3f ;  /* 0x0000003f16007836 */ /* 0x000fcc0000000000 */
[----:B------:R-:W-:-:S04]  /*0630*/  @P0 VIADD R3, R3, 0x1 ;  /* 0x0000000103030836 */ /* 0x000fc80000000000 */
[----:B------:R-:W-:Y:S01]  /*0640*/  IMAD.MOV.U32 R2, RZ, RZ, R3 ;  /* 0x000000ffff027224 */ /* 0x000fe200078e0003 */
[----:B------:R-:W-:-:S03]  /*0650*/  SHF.R.S32.HI R3, RZ, 0x1f, R0 ;  /* 0x0000001fff037819 */ /* 0x000fc60000011400 */
[----:B------:R-:W-:Y:S01]  /*0660*/  @!P2 IMAD.MOV R2, RZ, RZ, -R2 ;  /* 0x000000ffff02a224 */ /* 0x000fe200078e0a02 */
[----:B------:R-:W-:Y:S02]  /*0670*/  @!P1 LOP3.LUT R2, RZ, R4, RZ, 0x33, !PT ;  /* 0x00000004ff029212 */ /* 0x000fe400078e33ff */
[----:B------:R-:W-:-:S03]  /*0680*/  LEA.HI R3, R3, R0, RZ, 0x6 ;  /* 0x0000000003037211 */ /* 0x000fc600078f30ff */
[----:B------:R-:W-:-:S05]  /*0690*/  IMAD.SHL.U32 R10, R2, 0x4, RZ ;  /* 0x00000004020a7824 */ /* 0x000fca00078e00ff */
[----:B------:R-:W-:-:S04]  /*06a0*/  LEA.HI.SX32 R3, R3, -R10, 0x1a ;  /* 0x8000000a03037211 */ /* 0x000fc800078fd2ff */
[----:B------:R-:W-:Y:S01]  /*06b0*/  VIMNMX R11, PT, PT, R3, 0x4, PT ;  /* 0x00000004030b7848 */ /* 0x000fe20003fe0100 */
[----:B------:R-:W-:Y:S02]  /*06c0*/  IMAD.MOV R3, RZ, RZ, -R2 ;  /* 0x000000ffff037224 */ /* 0x000fe400078e0a02 */
[----:B------:R-:W-:Y:S01]  /*06d0*/  IMAD.MOV.U32 R2, RZ, RZ, R6 ;  /* 0x000000ffff027224 */ /* 0x000fe200078e0006 */
[----:B------:R-:W-:Y:S01]  /*06e0*/  IABS R9, R11 ;  /* 0x0000000b00097213 */ /* 0x000fe20000000000 */
[----:B------:R-:W-:Y:S01]  /*06f0*/  IMAD R12, R4, R3, R7 ;  /* 0x00000003040c7224 */ /* 0x000fe200078e0207 */
[----:B------:R-:W-:Y:S01]  /*0700*/  IABS R7, R11 ;  /* 0x0000000b00077213 */ /* 0x000fe20000000000 */
[----:B------:R-:W-:Y:S01]  /*0710*/  IMAD.MOV.U32 R4, RZ, RZ, RZ ;  /* 0x000000ffff047224 */ /* 0x000fe200078e00ff */
[----:B------:R-:W1:Y:S08]  /*0720*/  I2F.RP R0, R9 ;  /* 0x0000000900007306 */ /* 0x000e700000209400 */
[----:B------:R-:W2:Y:S08]  /*0730*/  I2F.RP R6, R2 ;  /* 0x0000000200067306 */ /* 0x000eb00000209400 */
[----:B-1----:R-:W1:Y:S08]  /*0740*/  MUFU.RCP R0, R0 ;  /* 0x0000000000007308 */ /* 0x002e700000001000 */
[----:B--2---:R-:W-:Y:S01]  /*0750*/  MUFU.RCP R6, R6 ;  /* 0x0000000600067308 */ /* 0x004fe20000001000 */
[----:B-1----:R-:W-:Y:S01]  /*0760*/  VIADD R5, R0, 0xffffffe ;  /* 0x0ffffffe00057836 */ /* 0x002fe20000000000 */
[----:B------:R-:W-:-:S06]  /*0770*/  IABS R0, R12 ;  /* 0x0000000c00007213 */ /* 0x000fcc0000000000 */
[----:B------:R-:W1:Y:S02]  /*0780*/  F2I.FTZ.U32.TRUNC.NTZ R5, R5 ;  /* 0x0000000500057305 */ /* 0x000e64000021f000 */
[----:B-1----:R-:W-:-:S04]  /*0790*/  IMAD.MOV R8, RZ, RZ, -R5 ;  /* 0x000000ffff087224 */ /* 0x002fc800078e0a05 */
[----:B------:R-:W-:-:S04]  /*07a0*/  IMAD R3, R8, R9, RZ ;  /* 0x0000000908037224 */ /* 0x000fc800078e02ff */
[----:B------:R-:W-:-:S04]  /*07b0*/  IMAD.HI.U32 R4, R5, R3, R4 ;  /* 0x0000000305047227 */ /* 0x000fc800078e0004 */
[----:B------:R-:W-:Y:S02]  /*07c0*/  IMAD.MOV.U32 R3, RZ, RZ, R13 ;  /* 0x000000ffff037224 */ /* 0x000fe400078e000d */
[----:B------:R-:W-:Y:S02]  /*07d0*/  IMAD.MOV.U32 R5, RZ, RZ, R0 ;  /* 0x000000ffff057224 */ /* 0x000fe400078e0000 */
[----:B------:R-:W1:Y:S01]  /*07e0*/  I2F.RP R8, R3 ;  /* 0x0000000300087306 */ /* 0x000e620000209400 */
[----:B------:R-:W-:Y:S02]  /*07f0*/  IMAD.MOV R0, RZ, RZ, -R7 ;  /* 0x000000ffff007224 */ /* 0x000fe400078e0a07 */
[----:B------:R-:W-:-:S04]  /*0800*/  IMAD.HI.U32 R4, R4, R5, RZ ;  /* 0x0000000504047227 */ /* 0x000fc800078e00ff */
[----:B------:R-:W-:Y:S02]  /*0810*/  IMAD R0, R4, R0, R5 ;  /* 0x0000000004007224 */ /* 0x000fe400078e0205 */
[----:B------:R-:W-:-:S03]  /*0820*/  VIADD R5, R6, 0xffffffe ;  /* 0x0ffffffe06057836 */ /* 0x000fc60000000000 */
[----:B------:R-:W-:Y:S01]  /*0830*/  ISETP.GT.U32.AND P1, PT, R9, R0, PT ;  /* 0x000000000900720c */ /* 0x000fe20003f24070 */
[----:B-1----:R-:W1:Y:S08]  /*0840*/  MUFU.RCP R8, R8 ;  /* 0x0000000800087308 */ /* 0x002e700000001000 */
[----:B------:R-:W2:Y:S04]  /*0850*/  F2I.FTZ.U32.TRUNC.NTZ R5, R5 ;  /* 0x0000000500057305 */ /* 0x000ea8000021f000 */
[----:B------:R-:W-:-:S02]  /*0860*/  @!P1 IMAD.IADD R0, R0, 0x1, -R9 ;  /* 0x0000000100009824 */ /* 0x000fc400078e0a09 */
[----:B------:R-:W-:Y:S01]  /*0870*/  @!P1 VIADD R4, R4, 0x1 ;  /* 0x0000000104049836 */ /* 0x000fe20000000000 */
[----:B------:R-:W-:Y:S02]  /*0880*/  ISETP.NE.AND P1, PT, R11, RZ, PT ;  /* 0x000000ff0b00720c */ /* 0x000fe40003f25270 */
[----:B------:R-:W-:Y:S02]  /*0890*/  ISETP.GE.U32.AND P0, PT, R0, R9, PT ;  /* 0x000000090000720c */ /* 0x000fe40003f06070 */
[----:B------:R-:W-:Y:S01]  /*08a0*/  LOP3.LUT R0, R12, R11, RZ, 0x3c, !PT ;  /* 0x0000000b0c007212 */ /* 0x000fe200078e3cff */
[----:B-1----:R-:W-:-:S03]  /*08b0*/  VIADD R7, R8, 0xffffffe ;  /* 0x0ffffffe08077836 */ /* 0x002fc60000000000 */
[----:B------:R-:W-:Y:S01]  /*08c0*/  ISETP.GE.AND P2, PT, R0, RZ, PT ;  /* 0x000000ff0000720c */ /* 0x000fe20003f46270 */
[----:B--2---:R-:W-:Y:S02]  /*08d0*/  IMAD.MOV R9, RZ, RZ, -R5 ;  /* 0x000000ffff097224 */ /* 0x004fe400078e0a05 */
[----:B------:R-:W1:Y:S02]  /*08e0*/  F2I.FTZ.U32.TRUNC.NTZ R7, R7 ;  /* 0x0000000700077305 */ /* 0x000e64000021f000 */
[----:B------:R-:W-:Y:S02]  /*08f0*/  IMAD R9, R9, R2, RZ ;  /* 0x0000000209097224 */ /* 0x000fe400078e02ff */
[----:B------:R-:W-:-:S04]  /*0900*/  @P0 VIADD R4, R4, 0x1 ;  /* 0x0000000104040836 */ /* 0x000fc80000000000 */
[----:B------:R-:W-:Y:S02]  /*0910*/  IMAD.MOV.U32 R20, RZ, RZ, R4 ;  /* 0x000000ffff147224 */ /* 0x000fe400078e0004 */
[----:B------:R-:W-:Y:S02]  /*0920*/  IMAD.MOV.U32 R4, RZ, RZ, RZ ;  /* 0x000000ffff047224 */ /* 0x000fe400078e00ff */
[----:B------:R-:W-:Y:S01]  /*0930*/  @!P2 IMAD.MOV R20, RZ, RZ, -R20 ;  /* 0x000000ffff14a224 */ /* 0x000fe200078e0a14 */
[----:B------:R-:W-:Y:S01]  /*0940*/  @!P1 LOP3.LUT R20, RZ, R11, RZ, 0x33, !PT ;  /* 0x0000000bff149212 */ /* 0x000fe200078e33ff */
[----:B-1----:R-:W-:Y:S02]  /*0950*/  IMAD.MOV R6, RZ, RZ, -R7 ;  /* 0x000000ffff067224 */ /* 0x002fe400078e0a07 */
[----:B------:R-:W-:-:S04]  /*0960*/  IMAD.HI.U32 R5, R5, R9, R4 ;  /* 0x0000000905057227 */ /* 0x000fc800078e0004 */
[----:B------:R-:W-:Y:S02]  /*0970*/  IMAD.MOV R0, RZ, RZ, -R20 ;  /* 0x000000ffff007224 */ /* 0x000fe400078e0a14 */
[----:B------:R-:W-:Y:S02]  /*0980*/  IMAD R9, R6, R3, RZ ;  /* 0x0000000306097224 */ /* 0x000fe400078e02ff */
[----:B------:R-:W-:Y:S02]  /*0990*/  IMAD.MOV.U32 R6, RZ, RZ, RZ ;  /* 0x000000ffff067224 */ /* 0x000fe400078e00ff */
[----:B------:R-:W-:Y:S02]  /*09a0*/  IMAD R0, R11, R0, R12 ;  /* 0x000000000b007224 */ /* 0x000fe400078e020c */
[----:B------:R-:W-:Y:S02]  /*09b0*/  IMAD.SHL.U32 R20, R20, 0x80, RZ ;  /* 0x0000008014147824 */ /* 0x000fe400078e00ff */
[----:B------:R-:W-:-:S03]  /*09c0*/  IMAD.HI.U32 R4, R7, R9, R6 ;  /* 0x0000000907047227 */ /* 0x000fc600078e0006 */
[--C-:B------:R-:W-:Y:S01]  /*09d0*/  LOP3.LUT R146, R20, 0x2, R193.reuse, 0xfe, !PT ;  /* 0x0000000214927812 */ /* 0x100fe200078efec1 */
[----:B------:R-:W-:Y:S01]  /*09e0*/  IMAD.IADD R7, R10, 0x1, R0 ;  /* 0x000000010a077824 */ /* 0x000fe200078e0200 */
[C---:B------:R-:W-:Y:S02]  /*09f0*/  LOP3.LUT R0, R20.reuse, R193, RZ, 0xfc, !PT ;  /* 0x000000c114007212 */ /* 0x040fe400078efcff */
[C---:B------:R-:W-:Y:S01]  /*0a00*/  LOP3.LUT R144, R20.reuse, 0x6, R193, 0xfe, !PT ;  /* 0x0000000614907812 */ /* 0x040fe200078efec1 */
[----:B------:R-:W-:Y:S01]  /*0a10*/  IMAD R147, R7, 0x40, R219 ;  /* 0x0000004007937824 */ /* 0x000fe200078e02db */
[----:B------:R-:W-:Y:S01]  /*0a20*/  LOP3.LUT R143, R20, 0x8, R193, 0xfe, !PT ;  /* 0x00000008148f7812 */ /* 0x000fe200078efec1 */
[----:B------:R-:W-:Y:S01]  /*0a30*/  STL [R1+0x80], R146 ;  /* 0x0000809201007387 */ /* 0x000fe20000100800 */
[----:B------:R-:W-:Y:S02]  /*0a40*/  IABS R12, R0 ;  /* 0x00000000000c7213 */ /* 0x000fe40000000000 */
[----:B------:R-:W-:-:S02]  /*0a50*/  IABS R13, R146 ;  /* 0x00000092000d7213 */ /* 0x000fc40000000000 */
[----:B------:R-:W-:Y:S01]  /*0a60*/  IABS R17, R144 ;  /* 0x0000009000117213 */ /* 0x000fe20000000000 */
[----:B------:R-:W-:Y:S01]  /*0a70*/  IMAD.HI.U32 R6, R4, R12, RZ ;  /* 0x0000000c04067227 */ /* 0x000fe200078e00ff */
[----:B------:R-:W-:Y:S02]  /*0a80*/  IABS R19, R143 ;  /* 0x0000008f00137213 */ /* 0x000fe40000000000 */
[--C-:B------:R-:W-:Y:S01]  /*0a90*/  LOP3.LUT R145, R20, 0x4, R193.reuse, 0xfe, !PT ;  /* 0x0000000414917812 */ /* 0x100fe200078efec1 */
[----:B------:R-:W-:Y:S01]  /*0aa0*/  IMAD.HI.U32 R8, R4, R13, RZ ;  /* 0x0000000d04087227 */ /* 0x000fe200078e00ff */
[--C-:B------:R-:W-:Y:S02]  /*0ab0*/  LOP3.LUT R142, R20, 0xa, R193.reuse, 0xfe, !PT ;  /* 0x0000000a148e7812 */ /* 0x100fe400078efec1 */
[----:B------:R-:W-:Y:S01]  /*0ac0*/  IABS R15, R145 ;  /* 0x00000091000f7213 */ /* 0x000fe20000000000 */
[----:B------:R-:W-:Y:S01]  /*0ad0*/  IMAD.HI.U32 R10, R4, R17, RZ ;  /* 0x00000011040a7227 */ /* 0x000fe200078e00ff */
[C-C-:B------:R-:W-:Y:S01]  /*0ae0*/  LOP3.LUT R141, R20.reuse, 0xc, R193.reuse, 0xfe, !PT ;  /* 0x0000000c148d7812 */ /* 0x140fe200078efec1 */
[----:B------:R-:W-:Y:S01]  /*0af0*/  STL [R1+0x7c], R145 ;  /* 0x00007c9101007387 */ /* 0x000fe20000100800 */
[--C-:B------:R-:W-:Y:S01]  /*0b00*/  LOP3.LUT R140, R20, 0xe, R193.reuse, 0xfe, !PT ;  /* 0x0000000e148c7812 */ /* 0x100fe200078efec1 */
[----:B------:R-:W-:Y:S01]  /*0b10*/  IMAD.HI.U32 R11, R4, R19, RZ ;  /* 0x00000013040b7227 */ /* 0x000fe200078e00ff */
[C-C-:B------:R-:W-:Y:S01]  /*0b20*/  LOP3.LUT R139, R20.reuse, 0x10, R193.reuse, 0xfe, !PT ;  /* 0x00000010148b7812 */ /* 0x140fe200078efec1 */
[----:B------:R-:W-:Y:S01]  /*0b30*/  STL [R1+0x8], R144 ;  /* 0x0000089001007387 */ /* 0x000fe20000100800 */
[C---:B------:R-:W-:Y:S01]  /*0b40*/  LOP3.LUT R138, R20.reuse, 0x12, R193, 0xfe, !PT ;  /* 0x00000012148a7812 */ /* 0x040fe200078efec1 */
[----:B------:R-:W-:Y:S01]  /*0b50*/  IMAD.MOV R6, RZ, RZ, -R6 ;  /* 0x000000ffff067224 */ /* 0x000fe200078e0a06 */
[----:B------:R-:W-:Y:S01]  /*0b60*/  IABS R21, R140 ;  /* 0x0000008c00157213 */ /* 0x000fe20000000000 */
[----:B------:R-:W-:Y:S01]  /*0b70*/  IMAD.MOV R14, RZ, RZ, -R8 ;  /* 0x000000ffff0e7224 */ /* 0x000fe200078e0a08 */
[----:B------:R-:W-:Y:S01]  /*0b80*/  IABS R25, R139 ;  /* 0x0000008b00197213 */ /* 0x000fe20000000000 */
[----:B------:R-:W-:Y:S01]  /*0b90*/  IMAD.MOV R18, RZ, RZ, -R10 ;  /* 0x000000ffff127224 */ /* 0x000fe200078e0a0a */
[----:B------:R-:W-:Y:S01]  /*0ba0*/  IABS R27, R138 ;  /* 0x0000008a001b7213 */ /* 0x000fe20000000000 */
[----:B------:R-:W-:Y:S01]  /*0bb0*/  IMAD.MOV R24, RZ, RZ, -R11 ;  /* 0x000000ffff187224 */ /* 0x000fe200078e0a0b */
[C-C-:B------:R-:W-:Y:S01]  /*0bc0*/  LOP3.LUT R137, R20.reuse, 0x14, R193.reuse, 0xfe, !PT ;  /* 0x0000001414897812 */ /* 0x140fe200078efec1 */
[C---:B------:R-:W-:Y:S01]  /*0bd0*/  IMAD R8, R3.reuse, R6, R12 ;  /* 0x0000000603087224 */ /* 0x040fe200078e020c */
[--C-:B------:R-:W-:Y:S01]  /*0be0*/  LOP3.LUT R131, R20, 0x1a, R193.reuse, 0xfe, !PT ;  /* 0x0000001a14837812 */ /* 0x100fe200078efec1 */
[----:B------:R-:W-:Y:S01]  /*0bf0*/  IMAD.HI.U32 R9, R4, R15, RZ ;  /* 0x0000000f04097227 */ /* 0x000fe200078e00ff */
[C---:B------:R-:W-:Y:S01]  /*0c00*/  LOP3.LUT R127, R20.reuse, 0x1e, R193, 0xfe, !PT ;  /* 0x0000001e147f7812 */ /* 0x040fe200078efec1 */
[----:B------:R-:W-:Y:S01]  /*0c10*/  STL [R1+0x4], R143 ;  /* 0x0000048f01007387 */ /* 0x000fe20000100800 */
[----:B------:R-:W-:Y:S01]  /*0c20*/  IABS R36, R131 ;  /* 0x0000008300247213 */ /* 0x000fe20000000000 */
[C---:B------:R-:W-:Y:S01]  /*0c30*/  IMAD R6, R3.reuse, R14, R13 ;  /* 0x0000000e03067224 */ /* 0x040fe200078e020d */
[----:B------:R-:W-:Y:S01]  /*0c40*/  LOP3.LUT R123, R20, 0x24, R193, 0xfe, !PT ;  /* 0x00000024147b7812 */ /* 0x000fe200078efec1 */
[C---:B------:R-:W-:Y:S01]  /*0c50*/  IMAD R12, R3.reuse, R18, R17 ;  /* 0x00000012030c7224 */ /* 0x040fe200078e0211 */
[----:B------:R-:W-:Y:S01]  /*0c60*/  IABS R17, R142 ;  /* 0x0000008e00117213 */ /* 0x000fe20000000000 */
[C---:B------:R-:W-:Y:S01]  /*0c70*/  IMAD R14, R3.reuse, R24, R19 ;  /* 0x00000018030e7224 */ /* 0x040fe200078e0213 */
[----:B------:R-:W-:Y:S01]  /*0c80*/  IABS R19, R141 ;  /* 0x0000008d00137213 */ /* 0x000fe20000000000 */
[----:B------:R-:W-:Y:S01]  /*0c90*/  IMAD.MOV R16, RZ, RZ, -R9 ;  /* 0x000000ffff107224 */ /* 0x000fe200078e0a09 */
[----:B------:R-:W-:Y:S01]  /*0ca0*/  IABS R40, R127 ;  /* 0x0000007f00287213 */ /* 0x000fe20000000000 */
[----:B------:R-:W-:Y:S01]  /*0cb0*/  IMAD.HI.U32 R9, R4, R17, RZ ;  /* 0x0000001104097227 */ /* 0x000fe200078e00ff */
[--C-:B------:R-:W-:Y:S01]  /*0cc0*/  LOP3.LUT R133, R20, 0x18, R193.reuse, 0xfe, !PT ;  /* 0x0000001814857812 */ /* 0x100fe200078efec1 */
[----:B------:R-:W-:Y:S01]  /*0cd0*/  STL [R1+0x78], R142 ;  /* 0x0000788e01007387 */ /* 0x000fe20000100800 */
[----:B------:R-:W-:Y:S01]  /*0ce0*/  IABS R46, R123 ;  /* 0x0000007b002e7213 */ /* 0x000fe20000000000 */
[----:B------:R-:W-:Y:S01]  /*0cf0*/  IMAD.HI.U32 R11, R4, R19, RZ ;  /* 0x00000013040b7227 */ /* 0x000fe200078e00ff */
[----:B------:R-:W-:Y:S01]  /*0d00*/  IABS R34, R133 ;  /* 0x0000008500227213 */ /* 0x000fe20000000000 */
[----:B------:R-:W-:Y:S01]  /*0d10*/  STL [R1+0x74], R141 ;  /* 0x0000748d01007387 */ /* 0x000fe20000100800 */
[C---:B------:R-:W-:Y:S01]  /*0d20*/  LOP3.LUT R49, R20.reuse, 0x28, R193, 0xfe, !PT ;  /* 0x0000002814317812 */ /* 0x040fe200078efec1 */
[C---:B------:R-:W-:Y:S01]  /*0d30*/  IMAD R10, R3.reuse, R16, R15 ;  /* 0x00000010030a7224 */ /* 0x040fe200078e020f */
[--C-:B------:R-:W-:Y:S01]  /*0d40*/  LOP3.LUT R51, R20, 0x2e, R193.reuse, 0xfe, !PT ;  /* 0x0000002e14337812 */ /* 0x100fe200078efec1 */
[----:B------:R-:W-:Y:S01]  /*0d50*/  IMAD.HI.U32 R13, R4, R21, RZ ;  /* 0x00000015040d7227 */ /* 0x000fe200078e00ff */
[----:B------:R-:W-:Y:S01]  /*0d60*/  IABS R50, R49 ;  /* 0x0000003100327213 */ /* 0x000fe20000000000 */
[----:B------:R-:W-:Y:S01]  /*0d70*/  STL [R1+0x70], R140 ;  /* 0x0000708c01007387 */ /* 0x000fe20000100800 */
[--C-:B------:R-:W-:Y:S01]  /*0d80*/  LOP3.LUT R125, R20, 0x22, R193.reuse, 0xfe, !PT ;  /* 0x00000022147d7812 */ /* 0x100fe200078efec1 */
[C---:B------:R-:W-:Y:S01]  /*0d90*/  IMAD.HI.U32 R15, R4.reuse, R25, RZ ;  /* 0x00000019040f7227 */ /* 0x040fe200078e00ff */
[----:B------:R-:W-:Y:S01]  /*0da0*/  IABS R56, R51 ;  /* 0x0000003300387213 */ /* 0x000fe20000000000 */
[----:B------:R-:W-:Y:S01]  /*0db0*/  STL [R1+0x6c], R139 ;  /* 0x00006c8b01007387 */ /* 0x000fe20000100800 */
[----:B------:R-:W-:Y:S01]  /*0dc0*/  IABS R44, R125 ;  /* 0x0000007d002c7213 */ /* 0x000fe20000000000 */
[----:B------:R-:W-:Y:S01]  /*0dd0*/  IMAD.HI.U32 R16, R4, R27, RZ ;  /* 0x0000001b04107227 */ /* 0x000fe200078e00ff */
[C-C-:B------:R-:W-:Y:S01]  /*0de0*/  LOP3.LUT R117, R20.reuse, 0x32, R193.reuse, 0xfe, !PT ;  /* 0x0000003214757812 */ /* 0x140fe200078efec1 */
[----:B------:R-:W-:Y:S01]  /*0df0*/  STL [R1+0x68], R138 ;  /* 0x0000688a01007387 */ /* 0x000fe20000100800 */
[----:B------:R-:W-:Y:S01]  /*0e00*/  LOP3.LUT R119, R20, 0x2c, R193, 0xfe, !PT ;  /* 0x0000002c14777812 */ /* 0x000fe200078efec1 */
[----:B------:R-:W-:Y:S01]  /*0e10*/  IMAD.MOV R18, RZ, RZ, -R9 ;  /* 0x000000ffff127224 */ /* 0x000fe200078e0a09 */
[----:B------:R-:W-:Y:S01]  /*0e20*/  IABS R60, R117 ;  /* 0x00000075003c7213 */ /* 0x000fe20000000000 */
[----:B------:R-:W-:Y:S01]  /*0e30*/  IMAD.MOV R24, RZ, RZ, -R11 ;  /* 0x000000ffff187224 */ /* 0x000fe200078e0a0b */
[----:B------:R-:W-:Y:S01]  /*0e40*/  IABS R54, R119 ;  /* 0x0000007700367213 */ /* 0x000fe20000000000 */
[----:B------:R-:W-:Y:S01]  /*0e50*/  IMAD.MOV R26, RZ, RZ, -R13 ;  /* 0x000000ffff1a7224 */ /* 0x000fe200078e0a0d */
[----:B------:R-:W-:Y:S01]  /*0e60*/  LOP3.LUT R107, R0, 0x42, RZ, 0xfc, !PT ;  /* 0x00000042006b7812 */ /* 0x000fe200078efcff */
[----:B------:R-:W-:Y:S01]  /*0e70*/  IMAD.MOV R28, RZ, RZ, -R15 ;  /* 0x000000ffff1c7224 */ /* 0x000fe200078e0a0f */
[----:B------:R-:W-:Y:S01]  /*0e80*/  LOP3.LUT R55, R20, 0x36, R193, 0xfe, !PT ;  /* 0x0000003614377812 */ /* 0x000fe200078efec1 */
[----:B------:R-:W-:Y:S01]  /*0e90*/  IMAD.MOV R30, RZ, RZ, -R16 ;  /* 0x000000ffff1e7224 */ /* 0x000fe200078e0a10 */
[----:B------:R-:W-:Y:S01]  /*0ea0*/  IABS R76, R107 ;  /* 0x0000006b004c7213 */ /* 0x000fe20000000000 */
[C---:B------:R-:W-:Y:S01]  /*0eb0*/  IMAD R16, R3.reuse, R18, R17 ;  /* 0x0000001203107224 */ /* 0x040fe200078e0211 */
[----:B------:R-:W-:Y:S01]  /*0ec0*/  IABS R64, R55 ;  /* 0x0000003700407213 */ /* 0x000fe20000000000 */
[C---:B------:R-:W-:Y:S01]  /*0ed0*/  IMAD R18, R3.reuse, R24, R19 ;  /* 0x0000001803127224 */ /* 0x040fe200078e0213 */
[C---:B------:R-:W-:Y:S01]  /*0ee0*/  LOP3.LUT R95, R0.reuse, 0x4c, RZ, 0xfc, !PT ;  /* 0x0000004c005f7812 */ /* 0x040fe200078efcff */
[C---:B------:R-:W-:Y:S01]  /*0ef0*/  IMAD R24, R3.reuse, R26, R21 ;  /* 0x0000001a03187224 */ /* 0x040fe200078e0215 */
[----:B------:R-:W-:Y:S01]  /*0f00*/  LOP3.LUT R109, R0, 0x40, RZ, 0xfc, !PT ;  /* 0x00000040006d7812 */ /* 0x000fe200078efcff */
[C---:B------:R-:W-:Y:S01]  /*0f10*/  IMAD R26, R3.reuse, R28, R25 ;  /* 0x0000001c031a7224 */ /* 0x040fe200078e0219 */
[----:B------:R-:W-:Y:S01]  /*0f20*/  IABS R86, R95 ;  /* 0x0000005f00567213 */ /* 0x000fe20000000000 */
[----:B------:R-:W-:Y:S01]  /*0f30*/  IMAD R28, R3, R30, R27 ;  /* 0x0000001e031c7224 */ /* 0x000fe200078e021b */
[----:B------:R-:W-:Y:S01]  /*0f40*/  IABS R30, R137 ;  /* 0x00000089001e7213 */ /* 0x000fe20000000000 */
[----:B------:R-:W-:Y:S01]  /*0f50*/  IMAD.HI.U32 R15, R4, R36, RZ ;  /* 0x00000024040f7227 */ /* 0x000fe200078e00ff */
[----:B------:R-:W-:Y:S01]  /*0f60*/  IABS R74, R109 ;  /* 0x0000006d004a7213 */ /* 0x000fe20000000000 */
[----:B------:R-:W-:Y:S01]  /*0f70*/  STL [R1+0x64], R137 ;  /* 0x0000648901007387 */ /* 0x000fe20000100800 */
[----:B------:R-:W-:Y:S01]  /*0f80*/  LOP3.LUT R85, R0, 0x56, RZ, 0xfc, !PT ;  /* 0x0000005600557812 */ /* 0x000fe200078efcff */
[----:B------:R-:W-:Y:S01]  /*0f90*/  IMAD.HI.U32 R9, R4, R30, RZ ;  /* 0x0000001e04097227 */ /* 0x000fe200078e00ff */
[----:B------:R-:W-:-:S02]  /*0fa0*/  LOP3.LUT R97, R0, 0x4a, RZ, 0xfc, !PT ;  /* 0x0000004a00617812 */ /* 0x000fc400078efcff */
[----:B------:R-:W-:Y:S01]  /*0fb0*/  IABS R96, R85 ;  /* 0x0000005500607213 */ /* 0x000fe20000000000 */
[----:B------:R-:W-:Y:S01]  /*0fc0*/  IMAD.MOV R9, RZ, RZ, -R9 ;  /* 0x000000ffff097224 */ /* 0x000fe200078e0a09 */
[----:B------:R-:W-:Y:S01]  /*0fd0*/  IABS R84, R97 ;  /* 0x0000006100547213 */ /* 0x000fe20000000000 */
[----:B------:R-:W-:Y:S01]  /*0fe0*/  IMAD.MOV R15, RZ, RZ, -R15 ;  /* 0x000000ffff0f7224 */ /* 0x000fe200078e0a0f */
[C---:B------:R-:W-:Y:S01]  /*0ff0*/  LOP3.LUT R75, R0.reuse, 0x60, RZ, 0xfc, !PT ;  /* 0x00000060004b7812 */ /* 0x040fe200078efcff */
[C---:B------:R-:W-:Y:S01]  /*1000*/  IMAD R30, R3.reuse, R9, R30 ;  /* 0x00000009031e7224 */ /* 0x040fe200078e021e */
[----:B------:R-:W-:Y:S01]  /*1010*/  LOP3.LUT R87, R0, 0x54, RZ, 0xfc, !PT ;  /* 0x0000005400577812 */ /* 0x000fe200078efcff */
[----:B------:R-:W-:Y:S01]  /*1020*/  IMAD.HI.U32 R9, R4, R40, RZ ;  /* 0x0000002804097227 */ /* 0x000fe200078e00ff */
[----:B------:R-:W-:Y:S02]  /*1030*/  IABS R106, R75 ;  /* 0x0000004b006a7213 */ /* 0x000fe40000000000 */
[----:B------:R-:W-:Y:S01]  /*1040*/  IABS R94, R87 ;  /* 0x00000057005e7213 */ /* 0x000fe20000000000 */
[----:B------:R-:W-:Y:S01]  /*1050*/  IMAD R36, R3, R15, R36 ;  /* 0x0000000f03247224 */ /* 0x000fe200078e0224 */
[----:B------:R-:W-:Y:S01]  /*1060*/  LOP3.LUT R65, R0, 0x6a, RZ, 0xfc, !PT ;  /* 0x0000006a00417812 */ /* 0x000fe200078efcff */
[----:B------:R-:W-:Y:S01]  /*1070*/  IMAD.HI.U32 R15, R4, R46, RZ ;  /* 0x0000002e040f7227 */ /* 0x000fe200078e00ff */
[----:B------:R-:W-:-:S02]  /*1080*/  LOP3.LUT R77, R0, 0x5e, RZ, 0xfc, !PT ;  /* 0x0000005e004d7812 */ /* 0x000fc400078efcff */
[----:B------:R-:W-:Y:S01]  /*1090*/  IABS R116, R65 ;  /* 0x0000004100747213 */ /* 0x000fe20000000000 */
[----:B------:R-:W-:Y:S01]  /*10a0*/  IMAD.MOV R9, RZ, RZ, -R9 ;  /* 0x000000ffff097224 */ /* 0x000fe200078e0a09 */
[----:B------:R-:W-:Y:S01]  /*10b0*/  IABS R104, R77 ;  /* 0x0000004d00687213 */ /* 0x000fe20000000000 */
[----:B------:R-:W-:Y:S01]  /*10c0*/  IMAD.HI.U32 R13, R4, R34, RZ ;  /* 0x00000022040d7227 */ /* 0x000fe200078e00ff */
[C---:B------:R-:W-:Y:S02]  /*10d0*/  LOP3.LUT R67, R0.reuse, 0x68, RZ, 0xfc, !PT ;  /* 0x0000006800437812 */ /* 0x040fe400078efcff */
[C---:B------:R-:W-:Y:S01]  /*10e0*/  LOP3.LUT R39, R0.reuse, 0x74, RZ, 0xfc, !PT ;  /* 0x0000007400277812 */ /* 0x040fe200078efcff */
[----:B------:R-:W-:Y:S01]  /*10f0*/  IMAD.MOV R15, RZ, RZ, -R15 ;  /* 0x000000ffff0f7224 */ /* 0x000fe200078e0a0f */
[----:B------:R-:W-:Y:S01]  /*1100*/  IABS R114, R67 ;  /* 0x0000004300727213 */ /* 0x000fe20000000000 */
[C---:B------:R-:W-:Y:S01]  /*1110*/  IMAD R40, R3.reuse, R9, R40 ;  /* 0x0000000903287224 */ /* 0x040fe200078e0228 */
[----:B------:R-:W-:Y:S01]  /*1120*/  IABS R126, R39 ;  /* 0x00000027007e7213 */ /* 0x000fe20000000000 */
[----:B------:R-:W-:Y:S01]  /*1130*/  IMAD.MOV R13, RZ, RZ, -R13 ;  /* 0x000000ffff0d7224 */ /* 0x000fe200078e0a0d */
[----:B------:R-:W-:Y:S01]  /*1140*/  LOP3.LUT R31, R0, 0x7e, RZ, 0xfc, !PT ;  /* 0x0000007e001f7812 */ /* 0x000fe200078efcff */
[----:B------:R-:W-:Y:S01]  /*1150*/  IMAD.HI.U32 R9, R4, R50, RZ ;  /* 0x0000003204097227 */ /* 0x000fe200078e00ff */
[----:B------:R-:W-:-:S02]  /*1160*/  ISETP.GT.U32.AND P1, PT, R3, R8, PT ;  /* 0x000000080300720c */ /* 0x000fc40003f24070 */
[----:B------:R-:W-:Y:S01]  /*1170*/  IABS R136, R31 ;  /* 0x0000001f00887213 */ /* 0x000fe20000000000 */
[C---:B------:R-:W-:Y:S01]  /*1180*/  IMAD R46, R3.reuse, R15, R46 ;  /* 0x0000000f032e7224 */ /* 0x040fe200078e022e */
[C---:B------:R-:W-:Y:S01]  /*1190*/  ISETP.GT.U32.AND P2, PT, R3.reuse, R6, PT ;  /* 0x000000060300720c */ /* 0x040fe20003f44070 */
[C---:B------:R-:W-:Y:S01]  /*11a0*/  IMAD R34, R3.reuse, R13, R34 ;  /* 0x0000000d03227224 */ /* 0x040fe200078e0222 */
[--C-:B------:R-:W-:Y:S01]  /*11b0*/  LOP3.LUT R135, R20, 0x16, R193.reuse, 0xfe, !PT ;  /* 0x0000001614877812 */ /* 0x100fe200078efec1 */
[----:B------:R-:W-:Y:S01]  /*11c0*/  IMAD.HI.U32 R15, R4, R56, RZ ;  /* 0x00000038040f7227 */ /* 0x000fe200078e00ff */
[C---:B------:R-:W-:Y:S02]  /*11d0*/  ISETP.GT.U32.AND P4, PT, R3.reuse, R16, PT ;  /* 0x000000100300720c */ /* 0x040fe40003f84070 */
[----:B------:R-:W-:Y:S01]  /*11e0*/  LOP3.LUT R129, R20, 0x1c, R193, 0xfe, !PT ;  /* 0x0000001c14817812 */ /* 0x000fe200078efec1 */
[----:B------:R-:W-:Y:S01]  /*11f0*/  IMAD.MOV R9, RZ, RZ, -R9 ;  /* 0x000000ffff097224 */ /* 0x000fe200078e0a09 */
[----:B------:R-:W-:Y:S01]  /*1200*/  IABS R32, R135 ;  /* 0x0000008700207213 */ /* 0x000fe20000000000 */
[----:B------:R-:W-:Y:S01]  /*1210*/  IMAD.HI.U32 R13, R4, R44, RZ ;  /* 0x0000002c040d7227 */ /* 0x000fe200078e00ff */
[----:B------:R-:W-:Y:S01]  /*1220*/  IABS R38, R129 ;  /* 0x0000008100267213 */ /* 0x000fe20000000000 */
[----:B------:R-:W-:Y:S01]  /*1230*/  STL [R1+0x60], R135 ;  /* 0x0000608701007387 */ /* 0x000fe20000100800 */
[C---:B------:R-:W-:Y:S01]  /*1240*/  ISETP.GT.U32.AND P5, PT, R3.reuse, R14, PT ;  /* 0x0000000e0300720c */ /* 0x040fe20003fa4070 */
[----:B------:R-:W-:Y:S01]  /*1250*/  IMAD.MOV R15, RZ, RZ, -R15 ;  /* 0x000000ffff0f7224 */ /* 0x000fe200078e0a0f */
[C-C-:B------:R-:W-:Y:S01]  /*1260*/  LOP3.LUT R45, R20.reuse, 0x20, R193.reuse, 0xfe, !PT ;  /* 0x00000020142d7812 */ /* 0x140fe200078efec1 */
[C---:B------:R-:W-:Y:S01]  /*1270*/  IMAD R50, R3.reuse, R9, R50 ;  /* 0x0000000903327224 */ /* 0x040fe200078e0232 */
[----:B------:R-:W-:Y:S01]  /*1280*/  LOP3.LUT R47, R20, 0x26, R193, 0xfe, !PT ;  /* 0x00000026142f7812 */ /* 0x000fe200078efec1 */
[----:B------:R-:W-:Y:S01]  /*1290*/  IMAD.MOV R13, RZ, RZ, -R13 ;  /* 0x000000ffff0d7224 */ /* 0x000fe200078e0a0d */
[----:B------:R-:W-:Y:S01]  /*12a0*/  IABS R42, R45 ;  /* 0x0000002d002a7213 */ /* 0x000fe20000000000 */
[----:B------:R-:W-:Y:S01]  /*12b0*/  IMAD.HI.U32 R9, R4, R60, RZ ;  /* 0x0000003c04097227 */ /* 0x000fe200078e00ff */
[----:B------:R-:W-:Y:S01]  /*12c0*/  IABS R48, R47 ;  /* 0x0000002f00307213 */ /* 0x000fe20000000000 */
[----:B------:R-:W-:Y:S01]  /*12d0*/  STL [R1+0x5c], R133 ;  /* 0x00005c8501007387 */ /* 0x000fe20000100800 */
[C-C-:B------:R-:W-:Y:S01]  /*12e0*/  LOP3.LUT R121, R20.reuse, 0x2a, R193.reuse, 0xfe, !PT ;  /* 0x0000002a14797812 */ /* 0x140fe200078efec1 */
[C---:B------:R-:W-:Y:S01]  /*12f0*/  IMAD R56, R3.reuse, R15, R56 ;  /* 0x0000000f03387224 */ /* 0x040fe200078e0238 */
[----:B------:R-:W-:Y:S01]  /*1300*/  LOP3.LUT R53, R20, 0x30, R193, 0xfe, !PT ;  /* 0x0000003014357812 */ /* 0x000fe200078efec1 */
[C---:B------:R-:W-:Y:S01]  /*1310*/  IMAD R44, R3.reuse, R13, R44 ;  /* 0x0000000d032c7224 */ /* 0x040fe200078e022c */
[----:B------:R-:W-:Y:S01]  /*1320*/  IABS R52, R121 ;  /* 0x0000007900347213 */ /* 0x000fe20000000000 */
[----:B------:R-:W-:Y:S01]  /*1330*/  IMAD.MOV R15, RZ, RZ, -R9 ;  /* 0x000000ffff0f7224 */ /* 0x000fe200078e0a09 */
[----:B------:R-:W-:Y:S01]  /*1340*/  IABS R58, R53 ;  /* 0x00000035003a7213 */ /* 0x000fe20000000000 */
[----:B------:R-:W-:Y:S01]  /*1350*/  IMAD.HI.U32 R13, R4, R54, RZ ;  /* 0x00000036040d7227 */ /* 0x000fe200078e00ff */
[C-C-:B------:R-:W-:Y:S01]  /*1360*/  LOP3.LUT R115, R20.reuse, 0x34, R193.reuse, 0xfe, !PT ;  /* 0x0000003414737812 */ /* 0x140fe200078efec1 */
[----:B------:R-:W-:Y:S01]  /*1370*/  STL [R1+0x58], R131 ;  /* 0x0000588301007387 */ /* 0x000fe20000100800 */
        /* <DEDUP_REMOVED lines=14> */
[----:B------:R-:W-:Y:S01]  /*1460*/  LOP3.LUT R59, R20, 0x3e, R193, 0xfe, !PT ;  /* 0x0000003e143b7812 */ /* 0x000fe200078efec1 */
[----:B------:R-:W-:Y:S01]  /*1470*/  STL [R1+0x50], R127 ;  /* 0x0000507f01007387 */ /* 0x000fe20000100800 */
[C---:B------:R-:W-:Y:S01]  /*1480*/  LOP3.LUT R105, R0.reuse, 0x44, RZ, 0xfc, !PT ;  /* 0x0000004400697812 */ /* 0x040fe200078efcff */
[C---:B------:R-:W-:Y:S01]  /*1490*/  IMAD R76, R3.reuse, R15, R76 ;  /* 0x0000000f034c7224 */ /* 0x040fe200078e024c */
[----:B------:R-:W-:Y:S01]  /*14a0*/  LOP3.LUT R103, R0, 0x46, RZ, 0xfc, !PT ;  /* 0x0000004600677812 */ /* 0x000fe200078efcff */
[----:B------:R-:W-:Y:S01]  /*14b0*/  IMAD.MOV R13, RZ, RZ, -R13 ;  /* 0x000000ffff0d7224 */ /* 0x000fe200078e0a0d */
[----:B------:R-:W-:Y:S01]  /*14c0*/  IABS R72, R59 ;  /* 0x0000003b00487213 */ /* 0x000fe20000000000 */
[----:B------:R-:W-:Y:S01]  /*14d0*/  IMAD.HI.U32 R15, R4, R86, RZ ;  /* 0x00000056040f7227 */ /* 0x000fe200078e00ff */
[----:B------:R-:W-:Y:S01]  /*14e0*/  IABS R78, R105 ;  /* 0x00000069004e7213 */ /* 0x000fe20000000000 */
[----:B------:R-:W-:Y:S01]  /*14f0*/  STL [R1+0x4c], R45 ;  /* 0x00004c2d01007387 */ /* 0x000fe20000100800 */
[----:B------:R-:W-:Y:S01]  /*1500*/  IABS R80, R103 ;  /* 0x0000006700507213 */ /* 0x000fe20000000000 */
[C---:B------:R-:W-:Y:S01]  /*1510*/  IMAD R64, R3.reuse, R13, R64 ;  /* 0x0000000d03407224 */ /* 0x040fe200078e0240 */
[C---:B------:R-:W-:Y:S01]  /*1520*/  LOP3.LUT R99, R0.reuse, 0x48, RZ, 0xfc, !PT ;  /* 0x0000004800637812 */ /* 0x040fe200078efcff */
[----:B------:R-:W-:Y:S01]  /*1530*/  IMAD.MOV R15, RZ, RZ, -R15 ;  /* 0x000000ffff0f7224 */ /* 0x000fe200078e0a0f */
[----:B------:R-:W-:Y:S01]  /*1540*/  LOP3.LUT R93, R0, 0x4e, RZ, 0xfc, !PT ;  /* 0x0000004e005d7812 */ /* 0x000fe200078efcff */
        /* <DEDUP_REMOVED lines=11> */
[----:B------:R-:W-:Y:S01]  /*1600*/  LOP3.LUT R91, R0, 0x50, RZ, 0xfc, !PT ;  /* 0x00000050005b7812 */ /* 0x000fe200078efcff */
[C---:B------:R-:W-:Y:S01]  /*1610*/  IMAD R74, R3.reuse, R13, R74 ;  /* 0x0000000d034a7224 */ /* 0x040fe200078e024a */
[----:B------:R-:W-:Y:S01]  /*1620*/  IABS R98, R83 ;  /* 0x0000005300627213 */ /* 0x000fe20000000000 */
[----:B------:R-:W-:Y:S01]  /*1630*/  IMAD.MOV R15, RZ, RZ, -R15 ;  /* 0x000000ffff0f7224 */ /* 0x000fe200078e0a0f */
[----:B------:R-:W-:Y:S01]  /*1640*/  IABS R90, R91 ;  /* 0x0000005b005a7213 */ /* 0x000fe20000000000 */
[----:B------:R-:W-:Y:S01]  /*1650*/  IMAD.HI.U32 R13, R4, R84, RZ ;  /* 0x00000054040d7227 */ /* 0x000fe200078e00ff */
[C---:B------:R-:W-:Y:S01]  /*1660*/  LOP3.LUT R79, R0.reuse, 0x5c, RZ, 0xfc, !PT ;  /* 0x0000005c004f7812 */ /* 0x040fe200078efcff */
[----:B------:R-:W-:Y:S01]  /*1670*/  STL [R1+0x40], R47 ;  /* 0x0000402f01007387 */ /* 0x000fe20000100800 */
[C---:B------:R-:W-:Y:S01]  /*1680*/  LOP3.LUT R81, R0.reuse, 0x5a, RZ, 0xfc, !PT ;  /* 0x0000005a00517812 */ /* 0x040fe200078efcff */
[C---:B------:R-:W-:Y:S01]  /*1690*/  IMAD R96, R3.reuse, R15, R96 ;  /* 0x0000000f03607224 */ /* 0x040fe200078e0260 */
[----:B------:R-:W-:Y:S01]  /*16a0*/  IABS R102, R79 ;  /* 0x0000004f00667213 */ /* 0x000fe20000000000 */
        /* <DEDUP_REMOVED lines=21> */
[C---:B------:R-:W-:Y:S01]  /*1800*/  LOP3.LUT R41, R0.reuse, 0x72, RZ, 0xfc, !PT ;  /* 0x0000007200297812 */ /* 0x040fe200078efcff */
[C---:B------:R-:W-:Y:S01]  /*1810*/  IMAD R94, R3.reuse, R13, R94 ;  /* 0x0000000d035e7224 */ /* 0x040fe200078e025e */
[----:B------:R-:W-:Y:S01]  /*1820*/  IABS R122, R43 ;  /* 0x0000002b007a7213 */ /* 0x000fe20000000000 */
[----:B------:R-:W-:Y:S01]  /*1830*/  IMAD.MOV R15, RZ, RZ, -R15 ;  /* 0x000000ffff0f7224 */ /* 0x000fe200078e0a0f */
[----:B------:R-:W-:Y:S01]  /*1840*/  LOP3.LUT R37, R0, 0x76, RZ, 0xfc, !PT ;  /* 0x0000007600257812 */ /* 0x000fe200078efcff */
[----:B------:R-:W-:Y:S01]  /*1850*/  IMAD.HI.U32 R13, R4, R104, RZ ;  /* 0x00000068040d7227 */ /* 0x000fe200078e00ff */
[----:B------:R-:W-:Y:S01]  /*1860*/  LOP3.LUT R63, R0, 0x6c, RZ, 0xfc, !PT ;  /* 0x0000006c003f7812 */ /* 0x000fe200078efcff */
[----:B------:R-:W-:Y:S01]  /*1870*/  STL [R1+0x30], R51 ;  /* 0x0000303301007387 */ /* 0x000fe20000100800 */
[----:B------:R-:W-:Y:S01]  /*1880*/  IABS R124, R41 ;  /* 0x00000029007c7213 */ /* 0x000fe20000000000 */
[C---:B------:R-:W-:Y:S01]  /*1890*/  IMAD R116, R3.reuse, R15, R116 ;  /* 0x0000000f03747224 */ /* 0x040fe200078e0274 */
[----:B------:R-:W-:Y:S01]  /*18a0*/  IABS R15, R147 ;  /* 0x00000093000f7213 */ /* 0x000fe20000000000 */
[----:B------:R-:W-:Y:S01]  /*18b0*/  IMAD.MOV R13, RZ, RZ, -R13 ;  /* 0x000000ffff0d7224 */ /* 0x000fe200078e0a0d */
[----:B------:R-:W-:Y:S01]  /*18c0*/  IABS R128, R37 ;  /* 0x0000002500807213 */ /* 0x000fe20000000000 */
[----:B------:R-:W-:Y:S01]  /*18d0*/  @!P1 IMAD.IADD R8, R8, 0x1, -R3 ;  /* 0x0000000108089824 */ /* 0x000fe200078e0a03 */
[----:B------:R-:W-:Y:S01]  /*18e0*/  IABS R118, R63 ;  /* 0x0000003f00767213 */ /* 0x000fe20000000000 */
[C---:B------:R-:W-:Y:S01]  /*18f0*/  IMAD R104, R3.reuse, R13, R104 ;  /* 0x0000000d03687224 */ /* 0x040fe200078e0268 */
[----:B------:R-:W-:Y:S01]  /*1900*/  LOP3.LUT R35, R0, 0x78, RZ, 0xfc, !PT ;  /* 0x0000007800237812 */ /* 0x000fe200078efcff */
[----:B------:R-:W-:Y:S01]  /*1910*/  IMAD.HI.U32 R13, R4, R114, RZ ;  /* 0x00000072040d7227 */ /* 0x000fe200078e00ff */
[----:B------:R-:W-:Y:S01]  /*1920*/  ISETP.GT.U32.AND P3, PT, R3, R8, PT ;  /* 0x000000080300720c */ /* 0x000fe20003f64070 */
[----:B------:R-:W-:Y:S01]  /*1930*/  STL [R1+0x2c], R53 ;  /* 0x00002c3501007387 */ /* 0x000fe20000100800 */
[C---:B------:R-:W-:Y:S01]  /*1940*/  LOP3.LUT R33, R0.reuse, 0x7a, RZ, 0xfc, !PT ;  /* 0x0000007a00217812 */ /* 0x040fe200078efcff */
[----:B------:R-:W-:Y:S01]  /*1950*/  IMAD.HI.U32 R5, R5, R15, RZ ;  /* 0x0000000f05057227 */ /* 0x000fe200078e00ff */
[----:B------:R-:W-:Y:S01]  /*1960*/  LOP3.LUT R29, R0, 0x7c, RZ, 0xfc, !PT ;  /* 0x0000007c001d7812 */ /* 0x000fe200078efcff */
[----:B------:R-:W-:Y:S01]  /*1970*/  STL [R1+0x28], R117 ;  /* 0x0000287501007387 */ /* 0x000fe20000100800 */
[----:B------:R-:W-:Y:S01]  /*1980*/  IABS R130, R35 ;  /* 0x0000002300827213 */ /* 0x000fe20000000000 */
[----:B------:R-:W-:Y:S01]  /*1990*/  IMAD.MOV R13, RZ, RZ, -R13 ;  /* 0x000000ffff0d7224 */ /* 0x000fe200078e0a0d */
[----:B------:R-:W-:Y:S01]  /*19a0*/  IABS R132, R33 ;  /* 0x0000002100847213 */ /* 0x000fe20000000000 */
[----:B------:R-:W-:Y:S01]  /*19b0*/  IMAD.MOV R5, RZ, RZ, -R5 ;  /* 0x000000ffff057224 */ /* 0x000fe200078e0a05 */
[----:B------:R-:W-:Y:S01]  /*19c0*/  IABS R134, R29 ;  /* 0x0000001d00867213 */ /* 0x000fe20000000000 */
[----:B------:R-:W-:Y:S01]  /*19d0*/  IMAD R114, R3, R13, R114 ;  /* 0x0000000d03727224 */ /* 0x000fe200078e0272 */
[----:B------:R-:W-:Y:S01]  /*19e0*/  STL [R1+0x24], R115 ;  /* 0x0000247301007387 */ /* 0x000fe20000100800 */
[----:B------:R-:W-:Y:S01]  /*19f0*/  IMAD R5, R2, R5, R15 ;  /* 0x0000000502057224 */ /* 0x000fe200078e020f */
[----:B------:R-:W1:Y:S01]  /*1a00*/  LDC.64 R20, c[0x0][0x3a8] ;  /* 0x0000ea00ff147b82 */ /* 0x000e620000000a00 */
[----:B------:R-:W-:Y:S01]  /*1a10*/  IMAD.HI.U32 R13, R4, R126, RZ ;  /* 0x0000007e040d7227 */ /* 0x000fe200078e00ff */
[----:B------:R-:W-:Y:S01]  /*1a20*/  STL [R1+0x20], R55 ;  /* 0x0000203701007387 */ /* 0x000fe20000100800 */
[----:B------:R-:W-:-:S02]  /*1a30*/  LOP3.LUT R25, R193, 0x8, RZ, 0xfc, !PT ;  /* 0x00000008c1197812 */ /* 0x000fc400078efcff */
[----:B------:R-:W-:Y:S01]  /*1a40*/  IMAD.MOV R13, RZ, RZ, -R13 ;  /* 0x000000ffff0d7224 */ /* 0x000fe200078e0a0d */
[----:B------:R-:W-:Y:S01]  /*1a50*/  ISETP.GT.U32.AND P0, PT, R2, R5, PT ;  /* 0x000000050200720c */ /* 0x000fe20003f04070 */
[----:B------:R-:W-:Y:S01]  /*1a60*/  @!P2 IMAD.IADD R6, R6, 0x1, -R3 ;  /* 0x000000010606a824 */ /* 0x000fe200078e0a03 */
[C---:B------:R-:W-:Y:S01]  /*1a70*/  ISETP.GT.U32.AND P2, PT, R3.reuse, R10, PT ;  /* 0x0000000a0300720c */ /* 0x040fe20003f44070 */
[C---:B------:R-:W-:Y:S01]  /*1a80*/  IMAD R126, R3.reuse, R13, R126 ;  /* 0x0000000d037e7224 */ /* 0x040fe200078e027e */
[----:B------:R-:W-:Y:S01]  /*1a90*/  STL [R1+0x1c], R57 ;  /* 0x00001c3901007387 */ /* 0x000fe20000100800 */
[C---:B------:R-:W-:Y:S01]  /*1aa0*/  IMAD.HI.U32 R13, R4.reuse, R136, RZ ;  /* 0x00000088040d7227 */ /* 0x040fe200078e00ff */
[----:B------:R-:W-:Y:S02]  /*1ab0*/  ISETP.GT.U32.AND P6, PT, R3, R6, PT ;  /* 0x000000060300720c */ /* 0x000fe40003fc4070 */
[----:B------:R-:W-:Y:S01]  /*1ac0*/  STL [R1+0x18], R113 ;  /* 0x0000187101007387 */ /* 0x000fe20000100800 */
[----:B------:R-:W-:Y:S01]  /*1ad0*/  IMAD.MOV R13, RZ, RZ, -R13 ;  /* 0x000000ffff0d7224 */ /* 0x000fe200078e0a0d */
[----:B------:R-:W-:Y:S01]  /*1ae0*/  LOP3.LUT R15, R193, 0x10, RZ, 0xfc, !PT ;  /* 0x00000010c10f7812 */ /* 0x000fe200078efcff */
[----:B------:R-:W-:Y:S01]  /*1af0*/  IMAD.HI.U32 R11, R4, R32, RZ ;  /* 0x00000020040b7227 */ /* 0x000fe200078e00ff */
[----:B------:R-:W-:Y:S03]  /*1b00*/  STL [R1+0x14], R111 ;  /* 0x0000146f01007387 */ /* 0x000fe60000100800 */
[----:B------:R-:W-:Y:S01]  /*1b10*/  @!P0 IMAD.IADD R5, R5, 0x1, -R2 ;  /* 0x0000000105058824 */ /* 0x000fe200078e0a02 */
[----:B------:R-:W-:Y:S01]  /*1b20*/  STL [R1+0x10], R59 ;  /* 0x0000103b01007387 */ /* 0x000fe20000100800 */
[----:B------:R-:W-:-:S02]  /*1b30*/  IMAD R136, R3, R13, R136 ;  /* 0x0000000d03887224 */ /* 0x000fc400078e0288 */
[--C-:B------:R-:W-:Y:S01]  /*1b40*/  @!P2 IMAD.IADD R10, R10, 0x1, -R3.reuse ;  /* 0x000000010a0aa824 */ /* 0x100fe200078e0a03 */
[----:B------:R-:W-:Y:S01]  /*1b50*/  ISETP.GT.U32.AND P0, PT, R2, R5, PT ;  /* 0x000000050200720c */ /* 0x000fe20003f04070 */
[----:B------:R-:W-:Y:S01]  /*1b60*/  @!P3 IMAD.IADD R8, R8, 0x1, -R3 ;  /* 0x000000010808b824 */ /* 0x000fe200078e0a03 */
[C---:B------:R-:W-:Y:S01]  /*1b70*/  ISETP.GT.U32.AND P1, PT, R3.reuse, R136, PT ;  /* 0x000000880300720c */ /* 0x040fe20003f24070 */
[----:B------:R-:W-:Y:S01]  /*1b80*/  IMAD.HI.U32 R17, R4, R38, RZ ;  /* 0x0000002604117227 */ /* 0x000fe200078e00ff */
[C---:B------:R-:W-:Y:S01]  /*1b90*/  ISETP.GT.U32.AND P2, PT, R3.reuse, R28, PT ;  /* 0x0000001c0300720c */ /* 0x040fe20003f44070 */
[----:B------:R-:W-:Y:S01]  /*1ba0*/  STL [R1+0xc], R109 ;  /* 0x00000c6d01007387 */ /* 0x000fe20000100800 */
[C---:B------:R-:W-:Y:S01]  /*1bb0*/  ISETP.GT.U32.AND P3, PT, R3.reuse, R24, PT ;  /* 0x000000180300720c */ /* 0x040fe20003f64070 */
[----:B------:R-:W-:Y:S02]  /*1bc0*/  IMAD.MOV R11, RZ, RZ, -R11 ;  /* 0x000000ffff0b7224 */ /* 0x000fe400078e0a0b */
[----:B------:R-:W-:Y:S01]  /*1bd0*/  @!P4 IMAD.IADD R16, R16, 0x1, -R3 ;  /* 0x000000011010c824 */ /* 0x000fe200078e0a03 */
[----:B------:R-:W-:Y:S01]  /*1be0*/  ISETP.GT.U32.AND P4, PT, R3, R34, PT ;  /* 0x000000220300720c */ /* 0x000fe20003f84070 */
[----:B------:R-:W-:Y:S01]  /*1bf0*/  IMAD.MOV R17, RZ, RZ, -R17 ;  /* 0x000000ffff117224 */ /* 0x000fe200078e0a11 */
[----:B------:R-:W-:Y:S01]  /*1c00*/  STL [R1+0xc8], R107 ;  /* 0x0000c86b01007387 */ /* 0x000fe20000100800 */
[----:B------:R-:W-:Y:S01]  /*1c10*/  @!P0 IMAD.IADD R5, R5, 0x1, -R2 ;  /* 0x0000000105058824 */ /* 0x000fe200078e0a02 */
[C---:B------:R-:W-:Y:S01]  /*1c20*/  ISETP.GT.U32.AND P0, PT, R3.reuse, R12, PT ;  /* 0x0000000c0300720c */ /* 0x040fe20003f04070 */
[----:B------:R-:W-:Y:S01]  /*1c30*/  @!P1 IMAD.IADD R136, R136, 0x1, -R3 ;  /* 0x0000000188889824 */ /* 0x000fe200078e0a03 */
[C---:B------:R-:W-:Y:S01]  /*1c40*/  ISETP.GT.U32.AND P1, PT, R3.reuse, R18, PT ;  /* 0x000000120300720c */ /* 0x040fe20003f24070 */
[C---:B------:R-:W-:Y:S01]  /*1c50*/  IMAD R32, R3.reuse, R11, R32 ;  /* 0x0000000b03207224 */ /* 0x040fe200078e0220 */
[----:B------:R-:W-:Y:S01]  /*1c60*/  SHF.R.S32.HI R2, RZ, 0x6, R101 ;  /* 0x00000006ff027819 */ /* 0x000fe20000011465 */
[--C-:B------:R-:W-:Y:S01]  /*1c70*/  @!P2 IMAD.IADD R28, R28, 0x1, -R3.reuse ;  /* 0x000000011c1ca824 */ /* 0x100fe200078e0a03 */
[----:B------:R-:W-:Y:S01]  /*1c80*/  STL [R1+0xc4], R105 ;  /* 0x0000c46901007387 */ /* 0x000fe20000100800 */
[C---:B------:R-:W-:Y:S01]  /*1c90*/  IMAD R38, R3.reuse, R17, R38 ;  /* 0x0000001103267224 */ /* 0x040fe200078e0226 */
[----:B------:R-:W-:Y:S01]  /*1ca0*/  SGXT R2, R2, 0x1 ;  /* 0x000000010202781a */ /* 0x000fe20000000200 */
[--C-:B------:R-:W-:Y:S01]  /*1cb0*/  @!P6 IMAD.IADD R6, R6, 0x1, -R3.reuse ;  /* 0x000000010606e824 */ /* 0x100fe200078e0a03 */
[C---:B------:R-:W-:Y:S01]  /*1cc0*/  ISETP.GT.U32.AND P6, PT, R3.reuse, R26, PT ;  /* 0x0000001a0300720c */ /* 0x040fe20003fc4070 */
        /* <DEDUP_REMOVED lines=10> */
[----:B------:R-:W-:Y:S01]  /*1d70*/  IMAD.HI.U32 R11, R4, R42, RZ ;  /* 0x0000002a040b7227 */ /* 0x000fe200078e00ff */
[C---:B------:R-:W-:Y:S01]  /*1d80*/  ISETP.GT.U32.AND P4, PT, R3.reuse, R18, PT ;  /* 0x000000120300720c */ /* 0x040fe20003f84070 */
[----:B------:R-:W-:Y:S02]  /*1d90*/  STL [R1+0x100], R103 ;  /* 0x0001006701007387 */ /* 0x000fe40000100800 */
        /* <DEDUP_REMOVED lines=8> */
[----:B------:R-:W-:Y:S01]  /*1e20*/  @!P5 IMAD.IADD R32, R32, 0x1, -R3 ;  /* 0x000000012020d824 */ /* 0x000fe200078e0a03 */
[C---:B------:R-:W-:Y:S01]  /*1e30*/  ISETP.GT.U32.AND P5, PT, R3.reuse, R16, PT ;  /* 0x000000100300720c */ /* 0x040fe20003fa4070 */
[----:B------:R-:W-:Y:S01]  /*1e40*/  IMAD.MOV R11, RZ, RZ, -R11 ;  /* 0x000000ffff0b7224 */ /* 0x000fe200078e0a0b */
[----:B------:R-:W-:Y:S01]  /*1e50*/  STL [R1+0xfc], R99 ;  /* 0x0000fc6301007387 */ /* 0x000fe20000100800 */
[--C-:B------:R-:W-:Y:S01]  /*1e60*/  @!P3 IMAD.IADD R38, R38, 0x1, -R3.reuse ;  /* 0x000000012626b824 */ /* 0x100fe200078e0a03 */
[C---:B------:R-:W-:Y:S01]  /*1e70*/  ISETP.GT.U32.AND P3, PT, R3.reuse, R26, PT ;  /* 0x0000001a0300720c */ /* 0x040fe20003f64070 */
[C---:B------:R-:W-:Y:S01]  /*1e80*/  IMAD R42, R3.reuse, R11, R42 ;  /* 0x0000000b032a7224 */ /* 0x040fe200078e022a */
[----:B------:R-:W-:Y:S01]  /*1e90*/  STL [R1+0xf8], R97 ;  /* 0x0000f86101007387 */ /* 0x000fe20000100800 */
[--C-:B------:R-:W-:Y:S01]  /*1ea0*/  @!P0 IMAD.IADD R14, R14, 0x1, -R3.reuse ;  /* 0x000000010e0e8824 */ /* 0x100fe200078e0a03 */
[C---:B------:R-:W-:Y:S01]  /*1eb0*/  ISETP.GT.U32.AND P0, PT, R3.reuse, R30, PT ;  /* 0x0000001e0300720c */ /* 0x040fe20003f04070 */
[--C-:B------:R-:W-:Y:S01]  /*1ec0*/  @!P4 IMAD.IADD R18, R18, 0x1, -R3.reuse ;  /* 0x000000011212c824 */ /* 0x100fe200078e0a03 */
[C---:B------:R-:W-:Y:S01]  /*1ed0*/  ISETP.GT.U32.AND P4, PT, R3.reuse, R34, PT ;  /* 0x000000220300720c */ /* 0x040fe20003f84070 */
[--C-:B------:R-:W-:Y:S01]  /*1ee0*/  @!P1 IMAD.IADD R24, R24, 0x1, -R3.reuse ;  /* 0x0000000118189824 */ /* 0x100fe200078e0a03 */
[C---:B------:R-:W-:Y:S01]  /*1ef0*/  ISETP.GT.U32.AND P1, PT, R3.reuse, R36, PT ;  /* 0x000000240300720c */ /* 0x040fe20003f24070 */
[----:B------:R-:W-:Y:S01]  /*1f00*/  IMAD.HI.U32 R17, R4, R48, RZ ;  /* 0x0000003004117227 */ /* 0x000fe200078e00ff */
[----:B------:R-:W-:Y:S03]  /*1f10*/  STL [R1+0xf4], R95 ;  /* 0x0000f45f01007387 */ /* 0x000fe60000100800 */
[----:B------:R-:W-:Y:S01]  /*1f20*/  @!P2 IMAD.IADD R28, R28, 0x1, -R3 ;  /* 0x000000011c1ca824 */ /* 0x000fe200078e0a03 */
[----:B------:R-:W-:Y:S01]  /*1f30*/  ISETP.GT.U32.AND P2, PT, R3, R42, PT ;  /* 0x0000002a0300720c */ /* 0x000fe20003f44070 */
[----:B------:R-:W-:Y:S01]  /*1f40*/  IMAD.MOV R17, RZ, RZ, -R17 ;  /* 0x000000ffff117224 */ /* 0x000fe200078e0a11 */
[----:B------:R-:W-:Y:S01]  /*1f50*/  STL [R1+0xf0], R93 ;  /* 0x0000f05d01007387 */ /* 0x000fe20000100800 */
[----:B------:R-:W-:-:S03]  /*1f60*/  IMAD.HI.U32 R11, R4, R52, RZ ;  /* 0x00000034040b7227 */ /* 0x000fc600078e00ff */
[----:B------:R-:W-:Y:S01]  /*1f70*/  STL [R1+0xec], R91 ;  /* 0x0000ec5b01007387 */ /* 0x000fe20000100800 */
[--C-:B------:R-:W-:Y:S01]  /*1f80*/  @!P5 IMAD.IADD R16, R16, 0x1, -R3.reuse ;  /* 0x000000011010d824 */ /* 0x100fe200078e0a03 */
[C---:B------:R-:W-:Y:S01]  /*1f90*/  ISETP.GT.U32.AND P5, PT, R3.reuse, R32, PT ;  /* 0x000000200300720c */ /* 0x040fe20003fa4070 */
[C---:B------:R-:W-:Y:S01]  /*1fa0*/  IMAD R48, R3.reuse, R17, R48 ;  /* 0x0000001103307224 */ /* 0x040fe200078e0230 */
[----:B------:R-:W-:Y:S01]  /*1fb0*/  STL [R1+0xe8], R89 ;  /* 0x0000e85901007387 */ /* 0x000fe20000100800 */
[--C-:B------:R-:W-:Y:S01]  /*1fc0*/  @!P6 IMAD.IADD R10, R10, 0x1, -R3.reuse ;  /* 0x000000010a0ae824 */ /* 0x100fe200078e0a03 */
[C---:B------:R-:W-:Y:S01]  /*1fd0*/  ISETP.GT.U32.AND P6, PT, R3.reuse, R38, PT ;  /* 0x000000260300720c */ /* 0x040fe20003fc4070 */
[----:B------:R-:W-:Y:S01]  /*1fe0*/  @!P3 IMAD.IADD R26, R26, 0x1, -R3 ;  /* 0x000000011a1ab824 */ /* 0x000fe200078e0a03 */
[C---:B------:R-:W-:Y:S01]  /*1ff0*/  ISETP.GT.U32.AND P3, PT, R3.reuse, R40, PT ;  /* 0x000000280300720c */ /* 0x040fe20003f64070 */
[----:B------:R-:W-:Y:S01]  /*2000*/  IMAD.HI.U32 R17, R4, R58, RZ ;  /* 0x0000003a04117227 */ /* 0x000fe200078e00ff */
[----:B------:R-:W-:Y:S03]  /*2010*/  STL [R1+0xe4], R87 ;  /* 0x0000e45701007387 */ /* 0x000fe60000100800 */
[----:B------:R-:W-:Y:S01]  /*2020*/  IMAD.MOV R11, RZ, RZ, -R11 ;  /* 0x000000ffff0b7224 */ /* 0x000fe200078e0a0b */
[----:B------:R-:W-:Y:S01]  /*2030*/  STL [R1+0xe0], R85 ;  /* 0x0000e05501007387 */ /* 0x000fe20000100800 */
        /* <DEDUP_REMOVED lines=8> */
[----:B------:R-:W-:-:S02]  /*20c0*/  IMAD R52, R3, R11, R52 ;  /* 0x0000000b03347224 */ /* 0x000fc400078e0234 */
[----:B------:R-:W-:Y:S01]  /*20d0*/  IMAD.HI.U32 R11, R4, R62, RZ ;  /* 0x0000003e040b7227 */ /* 0x000fe200078e00ff */
[----:B------:R-:W-:Y:S03]  /*20e0*/  STL [R1+0xd8], R81 ;  /* 0x0000d85101007387 */ /* 0x000fe60000100800 */
[----:B------:R-:W-:Y:S01]  /*20f0*/  @!P2 IMAD.IADD R42, R42, 0x1, -R3 ;  /* 0x000000012a2aa824 */ /* 0x000fe200078e0a03 */
[C---:B------:R-:W-:Y:S01]  /*2100*/  ISETP.GT.U32.AND P2, PT, R3.reuse, R56, PT ;  /* 0x000000380300720c */ /* 0x040fe20003f44070 */
[C---:B------:R-:W-:Y:S01]  /*2110*/  IMAD R58, R3.reuse, R17, R58 ;  /* 0x00000011033a7224 */ /* 0x040fe200078e023a */
[----:B------:R-:W-:Y:S01]  /*2120*/  STL [R1+0xd4], R79 ;  /* 0x0000d44f01007387 */ /* 0x000fe20000100800 */
[----:B------:R-:W-:Y:S02]  /*2130*/  IMAD.MOV R17, RZ, RZ, -R11 ;  /* 0x000000ffff117224 */ /* 0x000fe400078e0a0b */
        /* <DEDUP_REMOVED lines=32> */
[----:B------:R-:W-:Y:S01]  /*2340*/  @!P2 IMAD.IADD R44, R44, 0x1, -R3 ;  /* 0x000000012c2ca824 */ /* 0x000fe200078e0a03 */
[C---:B------:R-:W-:Y:S01]  /*2350*/  ISETP.GT.U32.AND P2, PT, R3.reuse, R56, PT ;  /* 0x000000380300720c */ /* 0x040fe20003f44070 */
[----:B------:R-:W-:Y:S01]  /*2360*/  IMAD R66, R3, R9, R66 ;  /* 0x0000000903427224 */ /* 0x000fe200078e0242 */
[----:B------:R-:W-:Y:S01]  /*2370*/  STL [R1+0xbc], R71 ;  /* 0x0000bc4701007387 */ /* 0x000fe20000100800 */
[----:B------:R-:W-:-:S03]  /*2380*/  IMAD.HI.U32 R9, R4, R70, RZ ;  /* 0x0000004604097227 */ /* 0x000fc600078e00ff */
[----:B------:R-:W-:Y:S01]  /*2390*/  STL [R1+0xb8], R69 ;  /* 0x0000b84501007387 */ /* 0x000fe20000100800 */
[----:B------:R-:W-:-:S03]  /*23a0*/  IMAD.HI.U32 R11, R4, R68, RZ ;  /* 0x00000044040b7227 */ /* 0x000fc600078e00ff */
[----:B------:R-:W-:Y:S01]  /*23b0*/  STL [R1+0xb4], R67 ;  /* 0x0000b44301007387 */ /* 0x000fe20000100800 */
[----:B------:R-:W-:Y:S01]  /*23c0*/  @!P5 IMAD.IADD R60, R60, 0x1, -R3 ;  /* 0x000000013c3cd824 */ /* 0x000fe200078e0a03 */
[C---:B------:R-:W-:Y:S01]  /*23d0*/  ISETP.GT.U32.AND P5, PT, R3.reuse, R48, PT ;  /* 0x000000300300720c */ /* 0x040fe20003fa4070 */
[----:B------:R-:W-:Y:S01]  /*23e0*/  IMAD.MOV R9, RZ, RZ, -R9 ;  /* 0x000000ffff097224 */ /* 0x000fe200078e0a09 */
[----:B------:R-:W-:Y:S01]  /*23f0*/  STL [R1+0xb0], R65 ;  /* 0x0000b04101007387 */ /* 0x000fe20000100800 */
[----:B------:R-:W-:Y:S01]  /*2400*/  @!P3 IMAD.IADD R42, R42, 0x1, -R3 ;  /* 0x000000012a2ab824 */ /* 0x000fe200078e0a03 */
[C---:B------:R-:W-:Y:S01]  /*2410*/  ISETP.GT.U32.AND P3, PT, R3.reuse, R54, PT ;  /* 0x000000360300720c */ /* 0x040fe20003f64070 */
[----:B------:R-:W-:Y:S01]  /*2420*/  IMAD.MOV R11, RZ, RZ, -R11 ;  /* 0x000000ffff0b7224 */ /* 0x000fe200078e0a0b */
[----:B------:R-:W-:Y:S01]  /*2430*/  STL [R1+0xac], R63 ;  /* 0x0000ac3f01007387 */ /* 0x000fe20000100800 */
[C---:B------:R-:W-:Y:S02]  /*2440*/  IMAD R70, R3.reuse, R9, R70 ;  /* 0x0000000903467224 */ /* 0x040fe400078e0246 */
[--C-:B------:R-:W-:Y:S01]  /*2450*/  @!P0 IMAD.IADD R46, R46, 0x1, -R3.reuse ;  /* 0x000000012e2e8824 */ /* 0x100fe200078e0a03 */
[C---:B------:R-:W-:Y:S01]  /*2460*/  ISETP.GT.U32.AND P0, PT, R3.reuse, R58, PT ;  /* 0x0000003a0300720c */ /* 0x040fe20003f04070 */
[--C-:B------:R-:W-:Y:S01]  /*2470*/  @!P4 IMAD.IADD R50, R50, 0x1, -R3.reuse ;  /* 0x000000013232c824 */ /* 0x100fe200078e0a03 */
[C---:B------:R-:W-:Y:S01]  /*2480*/  ISETP.GT.U32.AND P4, PT, R3.reuse, R64, PT ;  /* 0x000000400300720c */ /* 0x040fe20003f84070 */
        /* <DEDUP_REMOVED lines=14> */
[----:B------:R-:W-:Y:S02]  /*2570*/  IMAD.MOV R17, RZ, RZ, -R17 ;  /* 0x000000ffff117224 */ /* 0x000fe400078e0a11 */
[----:B------:R-:W-:Y:S01]  /*2580*/  IMAD.MOV R9, RZ, RZ, -R9 ;  /* 0x000000ffff097224 */ /* 0x000fe200078e0a09 */
[----:B------:R-:W-:Y:S01]  /*2590*/  STL [R1+0x98], R37 ;  /* 0x0000982501007387 */ /* 0x000fe20000100800 */
[----:B------:R-:W-:Y:S01]  /*25a0*/  @!P5 IMAD.IADD R48, R48, 0x1, -R3 ;  /* 0x000000013030d824 */ /* 0x000fe200078e0a03 */
[C---:B------:R-:W-:Y:S01]  /*25b0*/  ISETP.GT.U32.AND P5, PT, R3.reuse, R62, PT ;  /* 0x0000003e0300720c */ /* 0x040fe20003fa4070 */
[C---:B------:R-:W-:Y:S01]  /*25c0*/  IMAD R72, R3.reuse, R11, R72 ;  /* 0x0000000b03487224 */ /* 0x040fe200078e0248 */
[----:B------:R-:W-:Y:S01]  /*25d0*/  STL [R1+0x94], R35 ;  /* 0x0000942301007387 */ /* 0x000fe20000100800 */
[----:B------:R-:W-:-:S02]  /*25e0*/  IMAD R78, R3, R17, R78 ;  /* 0x00000011034e7224 */ /* 0x000fc400078e024e */
[C---:B------:R-:W-:Y:S01]  /*25f0*/  IMAD R80, R3.reuse, R9, R80 ;  /* 0x0000000903507224 */ /* 0x040fe200078e0250 */
[----:B------:R-:W-:Y:S01]  /*2600*/  STL [R1+0x90], R33 ;  /* 0x0000902101007387 */ /* 0x000fe20000100800 */
        /* <DEDUP_REMOVED lines=16> */
[----:B------:R-:W-:-:S02]  /*2710*/  IMAD R82, R3, R11, R82 ;  /* 0x0000000b03527224 */ /* 0x000fc400078e0252 */
[--C-:B------:R-:W-:Y:S01]  /*2720*/  @!P5 IMAD.IADD R62, R62, 0x1, -R3.reuse ;  /* 0x000000013e3ed824 */ /* 0x100fe200078e0a03 */
[C---:B------:R-:W-:Y:S01]  /*2730*/  ISETP.GT.U32.AND P5, PT, R3.reuse, R76, PT ;  /* 0x0000004c0300720c */ /* 0x040fe20003fa4070 */
[--C-:B------:R-:W-:Y:S01]  /*2740*/  @!P6 IMAD.IADD R60, R60, 0x1, -R3.reuse ;  /* 0x000000013c3ce824 */ /* 0x100fe200078e0a03 */
[C---:B------:R-:W-:Y:S01]  /*2750*/  ISETP.GT.U32.AND P6, PT, R3.reuse, R74, PT ;  /* 0x0000004a0300720c */ /* 0x040fe20003fc4070 */
[----:B------:R-:W-:Y:S01]  /*2760*/  @!P3 IMAD.IADD R68, R68, 0x1, -R3 ;  /* 0x000000014444b824 */ /* 0x000fe200078e0a03 */
[----:B------:R-:W-:Y:S01]  /*2770*/  ISETP.GT.U32.AND P3, PT, R3, R82, PT ;  /* 0x000000520300720c */ /* 0x000fe20003f64070 */
[----:B------:R-:W-:-:S04]  /*2780*/  IMAD.HI.U32 R17, R4, R88, RZ ;  /* 0x0000005804117227 */ /* 0x000fc800078e00ff */
[--C-:B------:R-:W-:Y:S01]  /*2790*/  @!P0 IMAD.IADD R72, R72, 0x1, -R3.reuse ;  /* 0x0000000148488824 */ /* 0x100fe200078e0a03 */
[C---:B------:R-:W-:Y:S01]  /*27a0*/  ISETP.GT.U32.AND P0, PT, R3.reuse, R86, PT ;  /* 0x000000560300720c */ /* 0x040fe20003f04070 */
[--C-:B------:R-:W-:Y:S01]  /*27b0*/  @!P4 IMAD.IADD R78, R78, 0x1, -R3.reuse ;  /* 0x000000014e4ec824 */ /* 0x100fe200078e0a03 */
[C---:B------:R-:W-:Y:S01]  /*27c0*/  ISETP.GT.U32.AND P4, PT, R3.reuse, R68, PT ;  /* 0x000000440300720c */ /* 0x040fe20003f84070 */
[----:B------:R-:W-:Y:S01]  /*27d0*/  @!P1 IMAD.IADD R80, R80, 0x1, -R3 ;  /* 0x0000000150509824 */ /* 0x000fe200078e0a03 */
[C---:B------:R-:W-:Y:S01]  /*27e0*/  ISETP.GT.U32.AND P1, PT, R3.reuse, R70, PT ;  /* 0x000000460300720c */ /* 0x040fe20003f24070 */
[----:B------:R-:W-:Y:S02]  /*27f0*/  IMAD.MOV R17, RZ, RZ, -R17 ;  /* 0x000000ffff117224 */ /* 0x000fe400078e0a11 */
[----:B------:R-:W-:Y:S01]  /*2800*/  @!P2 IMAD.IADD R84, R84, 0x1, -R3 ;  /* 0x000000015454a824 */ /* 0x000fe200078e0a03 */
[C---:B------:R-:W-:Y:S01]  /*2810*/  ISETP.GT.U32.AND P2, PT, R3.reuse, R136, PT ;  /* 0x000000880300720c */ /* 0x040fe20003f44070 */
[----:B------:R-:W-:-:S02]  /*2820*/  IMAD R88, R3, R17, R88 ;  /* 0x0000001103587224 */ /* 0x000fc400078e0258 */
        /* <DEDUP_REMOVED lines=11> */
[----:B------:R-:W-:Y:S01]  /*28e0*/  ISETP.GT.U32.AND P1, PT, R3, R80, PT ;  /* 0x000000500300720c */ /* 0x000fe20003f24070 */
[----:B------:R-:W-:-:S04]  /*28f0*/  IMAD.HI.U32 R11, R4, R92, RZ ;  /* 0x0000005c040b7227 */ /* 0x000fc800078e00ff */
[----:B------:R-:W-:Y:S01]  /*2900*/  @!P2 IMAD.IADD R136, R136, 0x1, -R3 ;  /* 0x000000018888a824 */ /* 0x000fe200078e0a03 */
[----:B------:R-:W-:Y:S01]  /*2910*/  ISETP.GT.U32.AND P2, PT, R3, R84, PT ;  /* 0x000000540300720c */ /* 0x000fe20003f44070 */
[----:B------:R-:W-:-:S04]  /*2920*/  IMAD.HI.U32 R17, R4, R98, RZ ;  /* 0x0000006204117227 */ /* 0x000fc800078e00ff */
[----:B------:R-:W-:Y:S02]  /*2930*/  IMAD.MOV R11, RZ, RZ, -R11 ;  /* 0x000000ffff0b7224 */ /* 0x000fe400078e0a0b */
[----:B------:R-:W-:-:S04]  /*2940*/  IMAD.HI.U32 R9, R4, R90, RZ ;  /* 0x0000005a04097227 */ /* 0x000fc800078e00ff */
[----:B------:R-:W-:Y:S01]  /*2950*/  @!P5 IMAD.IADD R66, R66, 0x1, -R3 ;  /* 0x000000014242d824 */ /* 0x000fe200078e0a03 */
[C---:B------:R-:W-:Y:S01]  /*2960*/  ISETP.GT.U32.AND P5, PT, R3.reuse, R76, PT ;  /* 0x0000004c0300720c */ /* 0x040fe20003fa4070 */
[----:B------:R-:W-:Y:S02]  /*2970*/  IMAD.MOV R17, RZ, RZ, -R17 ;  /* 0x000000ffff117224 */ /* 0x000fe400078e0a11 */
[C---:B------:R-:W-:Y:S02]  /*2980*/  IMAD R92, R3.reuse, R11, R92 ;  /* 0x0000000b035c7224 */ /* 0x040fe400078e025c */
[--C-:B------:R-:W-:Y:S01]  /*2990*/  @!P6 IMAD.IADD R88, R88, 0x1, -R3.reuse ;  /* 0x000000015858e824 */ /* 0x100fe200078e0a03 */
[C---:B------:R-:W-:Y:S01]  /*29a0*/  ISETP.GT.U32.AND P6, PT, R3.reuse, R86, PT ;  /* 0x000000560300720c */ /* 0x040fe20003fc4070 */
[----:B------:R-:W-:Y:S01]  /*29b0*/  @!P3 IMAD.IADD R72, R72, 0x1, -R3 ;  /* 0x000000014848b824 */ /* 0x000fe200078e0a03 */
[----:B------:R-:W-:Y:S01]  /*29c0*/  ISETP.GT.U32.AND P3, PT, R3, R82, PT ;  /* 0x000000520300720c */ /* 0x000fe20003f64070 */
[----:B------:R-:W-:-:S02]  /*29d0*/  IMAD.MOV R9, RZ, RZ, -R9 ;  /* 0x000000ffff097224 */ /* 0x000fc400078e0a09 */
[----:B------:R-:W-:-:S04]  /*29e0*/  IMAD.HI.U32 R11, R4, R102, RZ ;  /* 0x00000066040b7227 */ /* 0x000fc800078e00ff */
[C---:B------:R-:W-:Y:S02]  /*29f0*/  IMAD R98, R3.reuse, R17, R98 ;  /* 0x0000001103627224 */ /* 0x040fe400078e0262 */
[--C-:B------:R-:W-:Y:S01]  /*2a00*/  @!P0 IMAD.IADD R74, R74, 0x1, -R3.reuse ;  /* 0x000000014a4a8824 */ /* 0x100fe200078e0a03 */
[C---:B------:R-:W-:Y:S01]  /*2a10*/  ISETP.GT.U32.AND P0, PT, R3.reuse, R88, PT ;  /* 0x000000580300720c */ /* 0x040fe20003f04070 */
[--C-:B------:R-:W-:Y:S01]  /*2a20*/  @!P4 IMAD.IADD R78, R78, 0x1, -R3.reuse ;  /* 0x000000014e4ec824 */ /* 0x100fe200078e0a03 */
[C---:B------:R-:W-:Y:S01]  /*2a30*/  ISETP.GT.U32.AND P4, PT, R3.reuse, R92, PT ;  /* 0x0000005c0300720c */ /* 0x040fe20003f84070 */
[----:B------:R-:W-:Y:S01]  /*2a40*/  @!P1 IMAD.IADD R80, R80, 0x1, -R3 ;  /* 0x0000000150509824 */ /* 0x000fe200078e0a03 */
[C---:B------:R-:W-:Y:S01]  /*2a50*/  ISETP.GT.U32.AND P1, PT, R3.reuse, R94, PT ;  /* 0x0000005e0300720c */ /* 0x040fe20003f24070 */
[----:B------:R-:W-:Y:S02]  /*2a60*/  IMAD R90, R3, R9, R90 ;  /* 0x00000009035a7224 */ /* 0x000fe400078e025a */
[----:B------:R-:W-:-:S02]  /*2a70*/  IMAD.MOV R11, RZ, RZ, -R11 ;  /* 0x000000ffff0b7224 */ /* 0x000fc400078e0a0b */
[----:B------:R-:W-:-:S04]  /*2a80*/  IMAD.HI.U32 R9, R4, R100, RZ ;  /* 0x0000006404097227 */ /* 0x000fc800078e00ff */
[----:B------:R-:W-:-:S04]  /*2a90*/  IMAD.HI.U32 R17, R4, R108, RZ ;  /* 0x0000006c04117227 */ /* 0x000fc800078e00ff */
[----:B------:R-:W-:Y:S01]  /*2aa0*/  @!P2 IMAD.IADD R84, R84, 0x1, -R3 ;  /* 0x000000015454a824 */ /* 0x000fe200078e0a03 */
[C---:B------:R-:W-:Y:S01]  /*2ab0*/  ISETP.GT.U32.AND P2, PT, R3.reuse, R98, PT ;  /* 0x000000620300720c */ /* 0x040fe20003f44070 */
[----:B------:R-:W-:Y:S02]  /*2ac0*/  IMAD R102, R3, R11, R102 ;  /* 0x0000000b03667224 */ /* 0x000fe400078e0266 */
[----:B------:R-:W-:Y:S02]  /*2ad0*/  IMAD.MOV R9, RZ, RZ, -R9 ;  /* 0x000000ffff097224 */ /* 0x000fe400078e0a09 */
[----:B------:R-:W-:Y:S02]  /*2ae0*/  IMAD.MOV R17, RZ, RZ, -R17 ;  /* 0x000000ffff117224 */ /* 0x000fe400078e0a11 */
[----:B------:R-:W-:-:S04]  /*2af0*/  IMAD.HI.U32 R11, R4, R112, RZ ;  /* 0x00000070040b7227 */ /* 0x000fc800078e00ff */
[----:B------:R-:W-:Y:S01]  /*2b00*/  @!P5 IMAD.IADD R76, R76, 0x1, -R3 ;  /* 0x000000014c4cd824 */ /* 0x000fe200078e0a03 */
[C---:B------:R-:W-:Y:S01]  /*2b10*/  ISETP.GT.U32.AND P5, PT, R3.reuse, R90, PT ;  /* 0x0000005a0300720c */ /* 0x040fe20003fa4070 */
[C---:B------:R-:W-:Y:S02]  /*2b20*/  IMAD R100, R3.reuse, R9, R100 ;  /* 0x0000000903647224 */ /* 0x040fe400078e0264 */
[C---:B------:R-:W-:Y:S02]  /*2b30*/  IMAD R108, R3.reuse, R17, R108 ;  /* 0x00000011036c7224 */ /* 0x040fe400078e026c */
[----:B------:R-:W-:Y:S02]  /*2b40*/  IMAD.MOV R11, RZ, RZ, -R11 ;  /* 0x000000ffff0b7224 */ /* 0x000fe400078e0a0b */
[----:B------:R-:W-:Y:S01]  /*2b50*/  @!P3 IMAD.IADD R82, R82, 0x1, -R3 ;  /* 0x000000015252b824 */ /* 0x000fe200078e0a03 */
[----:B------:R-:W-:Y:S01]  /*2b60*/  ISETP.GT.U32.AND P3, PT, R3, R96, PT ;  /* 0x000000600300720c */ /* 0x000fe20003f64070 */
[----:B------:R-:W-:-:S04]  /*2b70*/  IMAD.HI.U32 R9, R4, R110, RZ ;  /* 0x0000006e04097227 */ /* 0x000fc800078e00ff */
[C---:B------:R-:W-:Y:S02]  /*2b80*/  IMAD R112, R3.reuse, R11, R112 ;  /* 0x0000000b03707224 */ /* 0x040fe400078e0270 */
        /* <DEDUP_REMOVED lines=8> */
[----:B------:R-:W-:-:S02]  /*2c10*/  IMAD.MOV R9, RZ, RZ, -R9 ;  /* 0x000000ffff097224 */ /* 0x000fc400078e0a09 */
[--C-:B------:R-:W-:Y:S01]  /*2c20*/  @!P2 IMAD.IADD R98, R98, 0x1, -R3.reuse ;  /* 0x000000016262a824 */ /* 0x100fe200078e0a03 */
[C---:B------:R-:W-:Y:S01]  /*2c30*/  ISETP.GT.U32.AND P2, PT, R3.reuse, R112, PT ;  /* 0x000000700300720c */ /* 0x040fe20003f44070 */
[C---:B------:R-:W-:Y:S02]  /*2c40*/  IMAD R110, R3.reuse, R9, R110 ;  /* 0x00000009036e7224 */ /* 0x040fe400078e026e */
        /* <DEDUP_REMOVED lines=28> */
[----:B------:R-:W-:-:S04]  /*2e10*/  IMAD.HI.U32 R9, R4, R122, RZ ;  /* 0x0000007a04097227 */ /* 0x000fc800078e00ff */
[----:B------:R-:W-:Y:S01]  /*2e20*/  @!P2 IMAD.IADD R100, R100, 0x1, -R3 ;  /* 0x000000016464a824 */ /* 0x000fe200078e0a03 */
[C---:B------:R-:W-:Y:S01]  /*2e30*/  ISETP.GT.U32.AND P2, PT, R3.reuse, R114, PT ;  /* 0x000000720300720c */ /* 0x040fe20003f44070 */
[----:B------:R-:W-:Y:S02]  /*2e40*/  IMAD R120, R3, R7, R120 ;  /* 0x0000000703787224 */ /* 0x000fe400078e0278 */
[----:B------:R-:W-:-:S04]  /*2e50*/  IMAD.HI.U32 R11, R4, R124, RZ ;  /* 0x0000007c040b7227 */ /* 0x000fc800078e00ff */
[----:B------:R-:W-:Y:S02]  /*2e60*/  IMAD.MOV R9, RZ, RZ, -R9 ;  /* 0x000000ffff097224 */ /* 0x000fe400078e0a09 */
[----:B------:R-:W-:-:S04]  /*2e70*/  IMAD.HI.U32 R7, R4, R128, RZ ;  /* 0x0000008004077227 */ /* 0x000fc800078e00ff */
[----:B------:R-:W-:Y:S01]  /*2e80*/  @!P5 IMAD.IADD R92, R92, 0x1, -R3 ;  /* 0x000000015c5cd824 */ /* 0x000fe200078e0a03 */
[----:B------:R-:W-:Y:S01]  /*2e90*/  ISETP.GT.U32.AND P5, PT, R3, R104, PT ;  /* 0x000000680300720c */ /* 0x000fe20003fa4070 */
[----:B------:R-:W-:-:S04]  /*2ea0*/  IMAD.HI.U32 R17, R4, R118, RZ ;  /* 0x0000007604117227 */ /* 0x000fc800078e00ff */
[----:B------:R-:W-:Y:S02]  /*2eb0*/  IMAD.MOV R11, RZ, RZ, -R11 ;  /* 0x000000ffff0b7224 */ /* 0x000fe400078e0a0b */
[C---:B------:R-:W-:Y:S02]  /*2ec0*/  IMAD R122, R3.reuse, R9, R122 ;  /* 0x00000009037a7224 */ /* 0x040fe400078e027a */
[----:B------:R-:W-:Y:S02]  /*2ed0*/  IMAD.MOV R7, RZ, RZ, -R7 ;  /* 0x000000ffff077224 */ /* 0x000fe400078e0a07 */
[----:B------:R-:W-:Y:S01]  /*2ee0*/  @!P3 IMAD.IADD R98, R98, 0x1, -R3 ;  /* 0x000000016262b824 */ /* 0x000fe200078e0a03 */
[C---:B------:R-:W-:Y:S01]  /*2ef0*/  ISETP.GT.U32.AND P3, PT, R3.reuse, R110, PT ;  /* 0x0000006e0300720c */ /* 0x040fe20003f64070 */
[----:B------:R-:W-:Y:S02]  /*2f00*/  IMAD.MOV R17, RZ, RZ, -R17 ;  /* 0x000000ffff117224 */ /* 0x000fe400078e0a11 */
[----:B------:R-:W-:-:S02]  /*2f10*/  IMAD R124, R3, R11, R124 ;  /* 0x0000000b037c7224 */ /* 0x000fc400078e027c */
[C---:B------:R-:W-:Y:S02]  /*2f20*/  IMAD R128, R3.reuse, R7, R128 ;  /* 0x0000000703807224 */ /* 0x040fe400078e0280 */
[--C-:B------:R-:W-:Y:S01]  /*2f30*/  @!P0 IMAD.IADD R102, R102, 0x1, -R3.reuse ;  /* 0x0000000166668824 */ /* 0x100fe200078e0a03 */
[C---:B------:R-:W-:Y:S01]  /*2f40*/  ISETP.GT.U32.AND P0, PT, R3.reuse, R116, PT ;  /* 0x000000740300720c */ /* 0x040fe20003f04070 */
[--C-:B------:R-:W-:Y:S01]  /*2f50*/  @!P4 IMAD.IADD R106, R106, 0x1, -R3.reuse ;  /* 0x000000016a6ac824 */ /* 0x100fe200078e0a03 */
[C---:B------:R-:W-:Y:S01]  /*2f60*/  ISETP.GT.U32.AND P4, PT, R3.reuse, R120, PT ;  /* 0x000000780300720c */ /* 0x040fe20003f84070 */
[----:B------:R-:W-:Y:S01]  /*2f70*/  @!P1 IMAD.IADD R108, R108, 0x1, -R3 ;  /* 0x000000016c6c9824 */ /* 0x000fe200078e0a03 */
[----:B------:R-:W-:Y:S01]  /*2f80*/  ISETP.GT.U32.AND P1, PT, R3, R122, PT ;  /* 0x0000007a0300720c */ /* 0x000fe20003f24070 */
[----:B------:R-:W-:-:S04]  /*2f90*/  IMAD.HI.U32 R9, R4, R130, RZ ;  /* 0x0000008204097227 */ /* 0x000fc800078e00ff */
[----:B------:R-:W-:-:S04]  /*2fa0*/  IMAD.HI.U32 R11, R4, R132, RZ ;  /* 0x00000084040b7227 */ /* 0x000fc800078e00ff */
[----:B------:R-:W-:-:S04]  /*2fb0*/  IMAD.HI.U32 R4, R4, R134, RZ ;  /* 0x0000008604047227 */ /* 0x000fc800078e00ff */
[C---:B------:R-:W-:Y:S02]  /*2fc0*/  IMAD R118, R3.reuse, R17, R118 ;  /* 0x0000001103767224 */ /* 0x040fe400078e0276 */
[--C-:B------:R-:W-:Y:S01]  /*2fd0*/  @!P2 IMAD.IADD R114, R114, 0x1, -R3.reuse ;  /* 0x000000017272a824 */ /* 0x100fe200078e0a03 */
[C---:B------:R-:W-:Y:S01]  /*2fe0*/  ISETP.GT.U32.AND P2, PT, R3.reuse, R128, PT ;  /* 0x000000800300720c */ /* 0x040fe20003f44070 */
[----:B------:R-:W-:Y:S02]  /*2ff0*/  IMAD.MOV R4, RZ, RZ, -R4 ;  /* 0x000000ffff047224 */ /* 0x000fe400078e0a04 */
[--C-:B------:R-:W-:Y:S01]  /*3000*/  @!P5 IMAD.IADD R104, R104, 0x1, -R3.reuse ;  /* 0x000000016868d824 */ /* 0x100fe200078e0a03 */
[C---:B------:R-:W-:Y:S01]  /*3010*/  ISETP.GT.U32.AND P5, PT, R3.reuse, R118, PT ;  /* 0x000000760300720c */ /* 0x040fe20003fa4070 */
[C---:B------:R-:W-:Y:S02]  /*3020*/  IMAD R134, R3.reuse, R4, R134 ;  /* 0x0000000403867224 */ /* 0x040fe400078e0286 */
[----:B------:R-:W-:Y:S01]  /*3030*/  @!P3 IMAD.IADD R110, R110, 0x1, -R3 ;  /* 0x000000016e6eb824 */ /* 0x000fe200078e0a03 */
[----:B------:R-:W-:Y:S01]  /*3040*/  ISETP.GT.U32.AND P3, PT, R3, R124, PT ;  /* 0x0000007c0300720c */ /* 0x000fe20003f64070 */
[----:B------:R-:W-:-:S02]  /*3050*/  IMAD.MOV R9, RZ, RZ, -R9 ;  /* 0x000000ffff097224 */ /* 0x000fc400078e0a09 */
[--C-:B------:R-:W-:Y:S01]  /*3060*/  @!P6 IMAD.IADD R112, R112, 0x1, -R3.reuse ;  /* 0x000000017070e824 */ /* 0x100fe200078e0a03 */
[C---:B------:R-:W-:Y:S01]  /*3070*/  ISETP.GT.U32.AND P6, PT, R3.reuse, R126, PT ;  /* 0x0000007e0300720c */ /* 0x040fe20003fc4070 */
[--C-:B------:R-:W-:Y:S02]  /*3080*/  @!P0 IMAD.IADD R116, R116, 0x1, -R3.reuse ;  /* 0x0000000174748824 */ /* 0x100fe400078e0a03 */
[--C-:B------:R-:W-:Y:S01]  /*3090*/  @!P4 IMAD.IADD R120, R120, 0x1, -R3.reuse ;  /* 0x000000017878c824 */ /* 0x100fe200078e0a03 */
[C---:B------:R-:W-:Y:S01]  /*30a0*/  ISETP.GT.U32.AND P4, PT, R3.reuse, R134, PT ;  /* 0x000000860300720c */ /* 0x040fe20003f84070 */
[----:B------:R-:W-:Y:S01]  /*30b0*/  @!P1 IMAD.IADD R122, R122, 0x1, -R3 ;  /* 0x000000017a7a9824 */ /* 0x000fe200078e0a03 */
[C---:B------:R-:W-:Y:S01]  /*30c0*/  ISETP.GT.U32.AND P1, PT, R3.reuse, R116, PT ;  /* 0x000000740300720c */ /* 0x040fe20003f24070 */
[C---:B------:R-:W-:Y:S02]  /*30d0*/  IMAD R130, R3.reuse, R9, R130 ;  /* 0x0000000903827224 */ /* 0x040fe400078e0282 */
[----:B------:R-:W-:Y:S01]  /*30e0*/  IMAD.MOV R11, RZ, RZ, -R11 ;  /* 0x000000ffff0b7224 */ /* 0x000fe200078e0a0b */
[----:B------:R-:W2:Y:S01]  /*30f0*/  LDS R9, [UR9] ;  /* 0x00000009ff097984 */ /* 0x000ea20008000800 */
[--C-:B------:R-:W-:Y:S01]  /*3100*/  @!P2 IMAD.IADD R128, R128, 0x1, -R3.reuse ;  /* 0x000000018080a824 */ /* 0x100fe200078e0a03 */
[C---:B------:R-:W-:Y:S01]  /*3110*/  ISETP.GT.U32.AND P2, PT, R3.reuse, R122, PT ;  /* 0x0000007a0300720c */ /* 0x040fe20003f44070 */
[C---:B------:R-:W-:Y:S01]  /*3120*/  IMAD R132, R3.reuse, R11, R132 ;  /* 0x0000000b03847224 */ /* 0x040fe200078e0284 */
[----:B------:R-:W-:Y:S01]  /*3130*/  ISETP.GT.U32.AND P0, PT, R3, R130, PT ;  /* 0x000000820300720c */ /* 0x000fe20003f04070 */
[----:B------:R-:W-:-:S02]  /*3140*/  @!P5 IMAD.IADD R118, R118, 0x1, -R3 ;  /* 0x000000017676d824 */ /* 0x000fc400078e0a03 */
        /* <DEDUP_REMOVED lines=12> */
[----:B------:R-:W-:-:S02]  /*3210*/  IMAD.SHL.U32 R4, R214, 0x200000, RZ ;  /* 0x00200000d6047824 */ /* 0x000fc400078e00ff */
[--C-:B------:R-:W-:Y:S01]  /*3220*/  @!P5 IMAD.IADD R132, R132, 0x1, -R3.reuse ;  /* 0x000000018484d824 */ /* 0x100fe200078e0a03 */
[----:B------:R-:W-:Y:S01]  /*3230*/  ISETP.GE.AND P5, PT, R147, RZ, PT ;  /* 0x000000ff9300720c */ /* 0x000fe20003fa6270 */
[--C-:B------:R-:W-:Y:S01]  /*3240*/  @!P3 IMAD.IADD R118, R118, 0x1, -R3.reuse ;  /* 0x000000017676b824 */ /* 0x100fe200078e0a03 */
[C---:B------:R-:W-:Y:S01]  /*3250*/  ISETP.GT.U32.AND P3, PT, R3.reuse, R128, PT ;  /* 0x000000800300720c */ /* 0x040fe20003f64070 */
[--C-:B------:R-:W-:Y:S01]  /*3260*/  @!P6 IMAD.IADD R120, R120, 0x1, -R3.reuse ;  /* 0x000000017878e824 */ /* 0x100fe200078e0a03 */
[----:B------:R-:W-:Y:S01]  /*3270*/  ISETP.GT.U32.AND P4, PT, R3, R130, PT ;  /* 0x000000820300720c */ /* 0x000fe20003f84070 */
[--C-:B------:R-:W-:Y:S01]  /*3280*/  @!P1 IMAD.IADD R126, R126, 0x1, -R3.reuse ;  /* 0x000000017e7e9824 */ /* 0x100fe200078e0a03 */
[----:B------:R-:W-:Y:S01]  /*3290*/  LOP3.LUT R4, R4, 0x600000, RZ, 0xc0, !PT ;  /* 0x0060000004047812 */ /* 0x000fe200078ec0ff */
[--C-:B------:R-:W-:Y:S01]  /*32a0*/  @!P2 IMAD.IADD R134, R134, 0x1, -R3.reuse ;  /* 0x000000018686a824 */ /* 0x100fe200078e0a03 */
[----:B------:R-:W-:Y:S01]  /*32b0*/  ISETP.GE.AND P1, PT, R0, RZ, PT ;  /* 0x000000ff0000720c */ /* 0x000fe20003f26270 */
[----:B------:R-:W-:Y:S01]  /*32c0*/  @!P0 IMAD.IADD R124, R124, 0x1, -R3 ;  /* 0x000000017c7c8824 */ /* 0x000fe200078e0a03 */
[----:B------:R-:W-:Y:S01]  /*32d0*/  ISETP.GE.AND P2, PT, R145, RZ, PT ;  /* 0x000000ff9100720c */ /* 0x000fe20003f46270 */
[----:B------:R-:W-:Y:S01]  /*32e0*/  IMAD.SHL.U32 R7, R219, 0x2, RZ ;  /* 0x00000002db077824 */ /* 0x000fe200078e00ff */
[----:B------:R-:W-:Y:S01]  /*32f0*/  R2UR UR10, R4 ;  /* 0x00000000040a72ca */ /* 0x000fe200000e0000 */
[----:B------:R-:W-:Y:S01]  /*3300*/  IMAD.MOV.U32 R4, RZ, RZ, R5 ;  /* 0x000000ffff047224 */ /* 0x000fe200078e0005 */
[----:B------:R-:W-:Y:S01]  /*3310*/  ISETP.GT.U32.AND P6, PT, R3, R132, PT ;  /* 0x000000840300720c */ /* 0x000fe20003fc4070 */
[--C-:B------:R-:W-:Y:S01]  /*3320*/  @!P3 IMAD.IADD R128, R128, 0x1, -R3.reuse ;  /* 0x000000018080b824 */ /* 0x100fe200078e0a03 */
[----:B------:R-:W-:Y:S01]  /*3330*/  ISETP.GE.AND P3, PT, R142, RZ, PT ;  /* 0x000000ff8e00720c */ /* 0x000fe20003f66270 */
[----:B------:R-:W-:Y:S01]  /*3340*/  @!P5 IMAD.MOV R4, RZ, RZ, -R4 ;  /* 0x000000ffff04d224 */ /* 0x000fe200078e0a04 */
[----:B------:R-:W-:Y:S01]  /*3350*/  ISETP.GE.AND P5, PT, R143, RZ, PT ;  /* 0x000000ff8f00720c */ /* 0x000fe20003fa6270 */
[--C-:B------:R-:W-:Y:S01]  /*3360*/  @!P4 IMAD.IADD R130, R130, 0x1, -R3.reuse ;  /* 0x000000018282c824 */ /* 0x100fe200078e0a03 */
[----:B------:R-:W-:Y:S01]  /*3370*/  ISETP.GE.AND P4, PT, R144, RZ, PT ;  /* 0x000000ff9000720c */ /* 0x000fe20003f86270 */
[----:B------:R-:W-:Y:S01]  /*3380*/  @!P1 IMAD.MOV R8, RZ, RZ, -R8 ;  /* 0x000000ffff089224 */ /* 0x000fe200078e0a08 */
[----:B------:R-:W-:Y:S01]  /*3390*/  ISETP.GE.AND P1, PT, R141, RZ, PT ;  /* 0x000000ff8d00720c */ /* 0x000fe20003f26270 */
[----:B------:R-:W-:Y:S01]  /*33a0*/  @!P2 IMAD.MOV R10, RZ, RZ, -R10 ;  /* 0x000000ffff0aa224 */ /* 0x000fe200078e0a0a */
[----:B------:R-:W-:Y:S01]  /*33b0*/  ISETP.GE.AND P2, PT, R140, RZ, PT ;  /* 0x000000ff8c00720c */ /* 0x000fe20003f46270 */
[----:B------:R-:W-:Y:S01]  /*33c0*/  IMAD.MOV.U32 R5, RZ, RZ, R40 ;  /* 0x000000ffff057224 */ /* 0x000fe200078e0028 */
[----:B------:R-:W-:Y:S01]  /*33d0*/  LOP3.LUT R2, R7, 0x90, R2, 0x78, !PT ;  /* 0x0000009007027812 */ /* 0x000fe200078e7802 */
[----:B------:R-:W-:Y:S01]  /*33e0*/  @!P6 IMAD.IADD R132, R132, 0x1, -R3 ;  /* 0x000000018484e824 */ /* 0x000fe200078e0a03 */
[----:B--2---:R-:W-:Y:S01]  /*33f0*/  R2UR UR8, R9 ;  /* 0x00000000090872ca */ /* 0x004fe200000e0000 */
[----:B------:R-:W-:Y:S01]  /*3400*/  @!P3 IMAD.MOV R16, RZ, RZ, -R16 ;  /* 0x000000ffff10b224 */ /* 0x000fe200078e0a10 */
[----:B------:R-:W-:Y:S01]  /*3410*/  ISETP.GE.AND P3, PT, R137, RZ, PT ;  /* 0x000000ff8900720c */ /* 0x000fe20003f66270 */
        /* <DEDUP_REMOVED lines=8> */
[----:B------:R-:W-:Y:S01]  /*34a0*/  IMAD.MOV.U32 R3, RZ, RZ, R38 ;  /* 0x000000ffff037224 */ /* 0x000fe200078e0026 */
[----:B------:R-:W-:Y:S01]  /*34b0*/  ISETP.NE.AND P0, PT, R22, RZ, PT ;  /* 0x000000ff1600720c */ /* 0x000fe20003f05270 */
[----:B------:R-:W-:Y:S01]  /*34c0*/  IMAD.MOV.U32 R7, RZ, RZ, R46 ;  /* 0x000000ffff077224 */ /* 0x000fe200078e002e */
        /* <DEDUP_REMOVED lines=12> */
[----:B------:R-:W-:Y:S01]  /*3590*/  @!P0 LOP3.LUT R4, RZ, R22, RZ, 0x33, !PT ;  /* 0x00000016ff048212 */ /* 0x000fe200078e33ff */
[----:B------:R-:W-:Y:S01]  /*35a0*/  IMAD.MOV.U32 R9, RZ, RZ, R48 ;  /* 0x000000ffff097224 */ /* 0x000fe200078e0030 */
[----:B------:R-:W-:Y:S01]  /*35b0*/  ISETP.NE.AND P0, PT, R23, RZ, PT ;  /* 0x000000ff1700720c */ /* 0x000fe20003f05270 */
[----:B------:R-:W-:Y:S01]  /*35c0*/  @!P3 IMAD.MOV R5, RZ, RZ, -R5 ;  /* 0x000000ffff05b224 */ /* 0x000fe200078e0a05 */
[----:B------:R-:W-:Y:S01]  /*35d0*/  ISETP.GE.AND P3, PT, R49, RZ, PT ;  /* 0x000000ff3100720c */ /* 0x000fe20003f66270 */
[----:B------:R-:W-:Y:S01]  /*35e0*/  @!P5 IMAD.MOV R3, RZ, RZ, -R3 ;  /* 0x000000ffff03d224 */ /* 0x000fe200078e0a03 */
[----:B------:R-:W-:Y:S01]  /*35f0*/  ISETP.GE.AND P5, PT, R47, RZ, PT ;  /* 0x000000ff2f00720c */ /* 0x000fe20003fa6270 */
[----:B------:R-:W-:Y:S01]  /*3600*/  @!P4 IMAD.MOV R45, RZ, RZ, -R45 ;  /* 0x000000ffff2dc224 */ /* 0x000fe200078e0a2d */
[----:B------:R-:W-:Y:S01]  /*3610*/  ISETP.GE.AND P4, PT, R123, RZ, PT ;  /* 0x000000ff7b00720c */ /* 0x000fe20003f86270 */
[----:B------:R-:W-:Y:S01]  /*3620*/  IMAD.MOV.U32 R47, RZ, RZ, R42 ;  /* 0x000000ffff2f7224 */ /* 0x000fe200078e002a */
[----:B------:R-:W2:Y:S01]  /*3630*/  LDC.64 R22, c[0x0][0x3a0] ;  /* 0x0000e800ff167b82 */ /* 0x000ea20000000a00 */
[----:B------:R-:W-:Y:S01]  /*3640*/  IMAD.MOV.U32 R49, RZ, RZ, R44 ;  /* 0x000000ffff317224 */ /* 0x000fe200078e002c */
[C---:B------:R-:W-:Y:S01]  /*3650*/  SEL R40, R168.reuse, R10, !P0 ;  /* 0x0000000aa8287207 */ /* 0x040fe20004000000 */
[----:B------:R-:W-:Y:S01]  /*3660*/  @!P1 IMAD.MOV R47, RZ, RZ, -R47 ;  /* 0x000000ffff2f9224 */ /* 0x000fe200078e0a2f */
[----:B------:R-:W-:Y:S01]  /*3670*/  ISETP.GE.AND P1, PT, R121, RZ, PT ;  /* 0x000000ff7900720c */ /* 0x000fe20003f26270 */
[----:B------:R-:W-:Y:S01]  /*3680*/  @!P2 IMAD.MOV R49, RZ, RZ, -R49 ;  /* 0x000000ffff31a224 */ /* 0x000fe200078e0a31 */
[----:B------:R-:W-:Y:S01]  /*3690*/  ISETP.GE.AND P2, PT, R119, RZ, PT ;  /* 0x000000ff7700720c */ /* 0x000fe20003f46270 */
        /* <DEDUP_REMOVED lines=8> */
[----:B------:R-:W-:Y:S01]  /*3720*/  IMAD.MOV.U32 R53, RZ, RZ, R52 ;  /* 0x000000ffff357224 */ /* 0x000fe200078e0034 */
[C---:B------:R-:W-:Y:S01]  /*3730*/  SEL R44, R168.reuse, R18, !P0 ;  /* 0x00000012a82c7207 */ /* 0x040fe20004000000 */
[----:B------:R-:W-:Y:S01]  /*3740*/  @!P3 IMAD.MOV R51, RZ, RZ, -R51 ;  /* 0x000000ffff33b224 */ /* 0x000fe200078e0a33 */
[----:B------:R-:W-:Y:S01]  /*3750*/  ISETP.GE.AND P3, PT, R117, RZ, PT ;  /* 0x000000ff7500720c */ /* 0x000fe20003f66270 */
        /* <DEDUP_REMOVED lines=34> */
[----:B-1----:R-:W-:Y:S01]  /*3980*/  IMAD R17, R193, R20, RZ ;  /* 0x00000014c1117224 */ /* 0x002fe200078e02ff */
[----:B------:R-:W-:Y:S01]  /*3990*/  SEL R62, R168, R70, !P0 ;  /* 0x00000046a83e7207 */ /* 0x000fe20004000000 */
[----:B--2---:R-:W-:Y:S01]  /*39a0*/  VIADD R236, R22, 0x3f ;  /* 0x0000003f16ec7836 */ /* 0x004fe20000000000 */
[----:B------:R-:W-:Y:S01]  /*39b0*/  SEL R64, R168, R72, !P0 ;  /* 0x00000048a8407207 */ /* 0x000fe20004000000 */
        /* <DEDUP_REMOVED lines=10> */
[C---:B------:R-:W-:Y:S01]  /*3a60*/  IMAD R167, R20.reuse, 0x2, R17 ;  /* 0x0000000214a77824 */ /* 0x040fe200078e0211 */
[----:B------:R1:W-:Y:S01]  /*3a70*/  STL [R1], R236 ;  /* 0x000000ec01007387 */ /* 0x0003e20000100800 */
        /* <DEDUP_REMOVED lines=12> */
[----:B------:R-:W-:Y:S01]  /*3b40*/  IMAD R169, R20, 0x2, R167 ;  /* 0x0000000214a97824 */ /* 0x000fe200078e02a7 */
[C---:B------:R-:W-:Y:S01]  /*3b50*/  SEL R125, R168.reuse, R78, !P0 ;  /* 0x0000004ea87d7207 */ /* 0x040fe20004000000 */
[----:B------:R-:W-:Y:S01]  /*3b60*/  @!P6 IMAD.MOV R136, RZ, RZ, -R136 ;  /* 0x000000ffff88e224 */ /* 0x000fe200078e0a88 */
        /* <DEDUP_REMOVED lines=12> */
[----:B------:R-:W-:Y:S01]  /*3c30*/  SEL R92, R168, R6, !P0 ;  /* 0x00000006a85c7207 */ /* 0x000fe20004000000 */
[----:B------:R-:W-:Y:S01]  /*3c40*/  IMAD R23, R4, R23, RZ ;  /* 0x0000001704177224 */ /* 0x000fe200078e02ff */
        /* <DEDUP_REMOVED lines=13> */
[----:B------:R-:W-:Y:S01]  /*3d20*/  UIADD3 UR10, UPT, UPT, UR8, UR10, URZ ;  /* 0x0000000a080a7290 */ /* 0x000fe2000fffe0ff */
        /* <DEDUP_REMOVED lines=12> */
[----:B------:R-:W-:-:S02]  /*3df0*/  SEL R39, R168, R26, !P0 ;  /* 0x0000001aa8277207 */ /* 0x000fc40004000000 */
[----:B------:R-:W-:Y:S01]  /*3e00*/  SEL R61, R168, R68, !P0 ;  /* 0x00000044a83d7207 */ /* 0x000fe20004000000 */
[----:B------:R-:W-:Y:S01]  /*3e10*/  IMAD R26, R20, 0x2, R19 ;  /* 0x00000002141a7824 */ /* 0x000fe200078e0213 */
[C---:B------:R-:W-:Y:S01]  /*3e20*/  SEL R63, R168.reuse, R74, !P0 ;  /* 0x0000004aa83f7207 */ /* 0x040fe20004000000 */
[----:B------:R-:W-:Y:S01]  /*3e30*/  @!P4 IMAD.MOV R126, RZ, RZ, -R126 ;  /* 0x000000ffff7ec224 */ /* 0x000fe200078e0a7e */
[----:B------:R-:W-:Y:S01]  /*3e40*/  SEL R65, R168, R76, !P0 ;  /* 0x0000004ca8417207 */ /* 0x000fe20004000000 */
[----:B------:R-:W-:Y:S01]  /*3e50*/  IMAD R28, R20, 0x2, R26 ;  /* 0x00000002141c7824 */ /* 0x000fe200078e021a */
[C---:B------:R-:W-:Y:S01]  /*3e60*/  SEL R37, R168.reuse, R16, !P0 ;  /* 0x00000010a8257207 */ /* 0x040fe20004000000 */
[----:B------:R-:W-:Y:S01]  /*3e70*/  @!P5 IMAD.MOV R128, RZ, RZ, -R128 ;  /* 0x000000ffff80d224 */ /* 0x000fe200078e0a80 */
[C---:B------:R-:W-:Y:S01]  /*3e80*/  SEL R52, R168.reuse, R3, !P0 ;  /* 0x00000003a8347207 */ /* 0x040fe20004000000 */
[----:B------:R-:W-:Y:S01]  /*3e90*/  @!P3 IMAD.MOV R130, RZ, RZ, -R130 ;  /* 0x000000ffff82b224 */ /* 0x000fe200078e0a82 */
[C---:B------:R-:W-:Y:S01]  /*3ea0*/  SEL R50, R168.reuse, R5, !P0 ;  /* 0x00000005a8327207 */ /* 0x040fe20004000000 */
[----:B------:R-:W-:Y:S01]  /*3eb0*/  @!P1 IMAD.MOV R132, RZ, RZ, -R132 ;  /* 0x000000ffff849224 */ /* 0x000fe200078e0a84 */
[C---:B------:R-:W-:Y:S01]  /*3ec0*/  SEL R47, R168.reuse, R47, !P0 ;  /* 0x0000002fa82f7207 */ /* 0x040fe20004000000 */
[----:B------:R-:W-:Y:S01]  /*3ed0*/  @!P2 IMAD.MOV R134, RZ, RZ, -R134 ;  /* 0x000000ffff86a224 */ /* 0x000fe200078e0a86 */
[----:B------:R-:W-:Y:S01]  /*3ee0*/  SEL R49, R168, R49, !P0 ;  /* 0x00000031a8317207 */ /* 0x000fe20004000000 */
[----:B------:R-:W-:Y:S01]  /*3ef0*/  IMAD R29, R20, 0x2, R28 ;  /* 0x00000002141d7824 */ /* 0x000fe200078e021c */
[----:B------:R-:W-:-:S02]  /*3f00*/  SEL R56, R168, R7, !P0 ;  /* 0x00000007a8387207 */ /* 0x000fc40004000000 */
[----:B------:R-:W-:Y:S01]  /*3f10*/  SEL R54, R168, R9, !P0 ;  /* 0x00000009a8367207 */ /* 0x000fe20004000000 */
[----:B------:R-:W-:Y:S01]  /*3f20*/  IMAD R81, R20, 0x2, R29 ;  /* 0x0000000214517824 */ /* 0x000fe200078e021d */
[C---:B------:R-:W-:Y:S02]  /*3f30*/  SEL R51, R168.reuse, R51, !P0 ;  /* 0x00000033a8337207 */ /* 0x040fe40004000000 */
[C---:B------:R-:W-:Y:S02]  /*3f40*/  SEL R53, R168.reuse, R53, !P0 ;  /* 0x00000035a8357207 */ /* 0x040fe40004000000 */
[C---:B------:R-:W-:Y:S02]  /*3f50*/  SEL R60, R168.reuse, R11, !P0 ;  /* 0x0000000ba83c7207 */ /* 0x040fe40004000000 */
[C---:B------:R-:W-:Y:S02]  /*3f60*/  SEL R58, R168.reuse, R13, !P0 ;  /* 0x0000000da83a7207 */ /* 0x040fe40004000000 */
[----:B------:R-:W-:-:S02]  /*3f70*/  SEL R55, R168, R55, !P0 ;  /* 0x00000037a8377207 */ /* 0x000fc40004000000 */
[C---:B------:R-:W-:Y:S02]  /*3f80*/  SEL R57, R168.reuse, R57, !P0 ;  /* 0x00000039a8397207 */ /* 0x040fe40004000000 */
        /* <DEDUP_REMOVED lines=29> */
[----:B------:R-:W-:Y:S01]  /*4160*/  SEL R168, R168, R136, !P0 ;  /* 0x00000088a8a87207 */ /* 0x000fe20004000000 */
[----:B------:R-:W-:Y:S01]  /*4170*/  BAR.SYNC.DEFER_BLOCKING 0x0 ;  /* 0x0000000000007b1d */ /* 0x000fe20000010000 */
[----:B------:R-:W-:-:S05]  /*4180*/  LOP3.LUT P1, RZ, R101, 0x7f, RZ, 0xc0, !PT ;  /* 0x0000007f65ff7812 */ /* 0x000fca000782c0ff */
[----:B-1--4-:R-:W-:Y:S08]  /*4190*/  BRA.U UP0, `(.L_x_5) ;  /* 0x0000000100187547 */ /* 0x012ff0000b800000 */
[----:B------:R-:W-:Y:S01]  /*41a0*/  ELECT P0, URZ, PT ;  /* 0x0000000000ff782f */ /* 0x000fe20003800000 */
[----:B------:R-:W-:Y:S01]  /*41b0*/  IMAD.MOV.U32 R3, RZ, RZ, 0x1 ;  /* 0x00000001ff037424 */ /* 0x000fe200078e00ff */
[----:B------:R-:W-:Y:S01]  /*41c0*/  UMOV UR5, 0x40 ;  /* 0x0000004000057882 */ /* 0x000fe20000000000 */
[----:B------:R-:W-:Y:S01]  /*41d0*/  UVIRTCOUNT.DEALLOC.SMPOOL 0x80 ;  /* 0x000000800000784c */ /* 0x000fe20000000000 */
[----:B------:R-:W-:-:S09]  /*41e0*/  ULEA UR5, UR4, UR5, 0x18 ;  /* 0x0000000504057291 */ /* 0x000fd2000f8ec0ff */
[----:B------:R1:W-:Y:S03]  /*41f0*/  @P0 STS.U8 [UR5], R3 ;  /* 0x00000003ff000988 */ /* 0x0003e60008000005 */
.L_x_5:
[----:B------:R-:W-:Y:S01]  /*4200*/  STTM.16dp32bit_t0_t15.x64 tmem[UR10], RZ ;  /* 0x000000ff000079ed */ /* 0x000fe20008b0000a */
[----:B------:R-:W-:Y:S01]  /*4210*/  STTM.16dp32bit_t16_t31.x64 tmem[UR10+0x40], RZ ;  /* 0x000040ff000079ed */ /* 0x000fe20008b2000a */
[----:B------:R-:W2:Y:S02]  /*4220*/  FENCE.VIEW.ASYNC.T ;  /* 0x00000000000073c6 */ /* 0x000ea40000000200 */
[----:B--2---:R-:W-:Y:S01]  /*4230*/  VOTEU.ALL UP1, P1 ;  /* 0x0000000000ff7886 */ /* 0x004fe20000820000 */
[----:B------:R-:W-:Y:S01]  /*4240*/  IMAD R27, R20, 0x2, R81 ;  /* 0x00000002141b7824 */ /* 0x000fe200078e0251 */
[----:B------:R-:W-:Y:S01]  /*4250*/  VOTEU.ALL UP2, P1 ;  /* 0x0000000000ff7886 */ /* 0x000fe20000840000 */
[----:B------:R-:W-:Y:S01]  /*4260*/  ISETP.GT.AND P0, PT, R236, 0x3f, PT ;  /* 0x0000003fec00780c */ /* 0x000fe20003f04270 */
[----:B------:R-:W-:Y:S01]  /*4270*/  IMAD.SHL.U32 R86, R23, 0x2, RZ ;  /* 0x0000000217567824 */ /* 0x000fe200078e00ff */
[----:B------:R-:W-:-:S04]  /*4280*/  @!UP1 UIADD3 UR4, UPT, UPT, -UR6, 0x100000, URZ ;  /* 0x0010000006049890 */ /* 0x000fc8000fffe1ff */
[----:B------:R-:W-:Y:S02]  /*4290*/  @!UP1 USHF.L.U32 UR5, UR4, 0xb, URZ ;  /* 0x0000000b04059899 */ /* 0x000fe400080006ff */
[----:B------:R-:W-:Y:S01]  /*42a0*/  @!UP1 USHF.L.U32 UR4, UR4, 0x1, URZ ;  /* 0x0000000104049899 */ /* 0x000fe200080006ff */
[----:B------:R-:W-:Y:S01]  /*42b0*/  BAR.SYNC.DEFER_BLOCKING 0x0 ;  /* 0x0000000000007b1d */ /* 0x000fe20000010000 */
[----:B------:R-:W-:Y:S01]  /*42c0*/  IMAD R80, R20, 0x2, R27 ;  /* 0x0000000214507824 */ /* 0x000fe200078e021b */
[----:B------:R-:W-:Y:S02]  /*42d0*/  ISETP.LT.AND P2, PT, R25, R22, P0 ;  /* 0x000000161900720c */ /* 0x000fe40000741270 */
[----:B------:R-:W-:Y:S01]  /*42e0*/  IADD3 R170, P3, PT, R86, UR16, RZ ;  /* 0x0000001056aa7c10 */ /* 0x000fe2000ff7e0ff */
[----:B-1----:R-:W-:-:S03]  /*42f0*/  IMAD R3, R20, 0x2, R80 ;  /* 0x0000000214037824 */ /* 0x002fc600078e0250 */
[----:B------:R-:W-:Y:S01]  /*4300*/  LEA.HI.X.SX32 R195, R23, UR17, 0x1, P3 ;  /* 0x0000001117c37c11 */ /* 0x000fe200098f0eff */
[----:B------:R-:W-:Y:S01]  /*4310*/  IMAD R9, R20, 0x2, R3 ;  /* 0x0000000214097824 */ /* 0x000fe200078e0203 */
[----:B------:R-:W-:-:S03]  /*4320*/  LEA R4, P3, R213, R170, 0x1 ;  /* 0x000000aad5047211 */ /* 0x000fc600078608ff */
[C---:B------:R-:W-:Y:S01]  /*4330*/  IMAD R25, R20.reuse, 0x2, R9 ;  /* 0x0000000214197824 */ /* 0x040fe200078e0209 */
[----:B------:R-:W-:Y:S01]  /*4340*/  LEA.HI.X.SX32 R5, R213, R195, 0x1, P3 ;  /* 0x000000c3d5057211 */ /* 0x000fe200018f0eff */
[----:B------:R-:W1:Y:S02]  /*4350*/  FENCE.VIEW.ASYNC.S ;  /* 0x00000000000073c6 */ /* 0x000e640000000000 */
[----:B-1----:R1:W2:Y:S02]  /*4360*/  @!UP2 SYNCS.EXCH.64 URZ, [UR11], UR4 ;  /* 0x000000040bffa5b2 */ /* 0x0022a40008000100 */
[----:B--2---:R-:W-:Y:S01]  /*4370*/  BAR.SYNC.DEFER_BLOCKING 0x0 ;  /* 0x0000000000007b1d */ /* 0x004fe20000010000 */
[----:B------:R-:W-:Y:S01]  /*4380*/  IMAD R31, R20, 0x2, R25 ;  /* 0x00000002141f7824 */ /* 0x000fe200078e0219 */
[----:B------:R-:W-:-:S03]  /*4390*/  ISETP.LT.AND P4, PT, R15, R22, P0 ;  /* 0x000000160f00720c */ /* 0x000fc60000781270 */
[----:B------:R-:W-:Y:S01]  /*43a0*/  IMAD R11, R20, 0x2, R31 ;  /* 0x00000002140b7824 */ /* 0x000fe200078e021f */
[----:B------:R-:W-:-:S03]  /*43b0*/  LOP3.LUT R218, R193, 0x18, RZ, 0xfc, !PT ;  /* 0x00000018c1da7812 */ /* 0x000fc600078efcff */
[C---:B------:R-:W-:Y:S01]  /*43c0*/  IMAD R13, R20.reuse, 0x2, R11 ;  /* 0x00000002140d7824 */ /* 0x040fe200078e020b */
[----:B------:R-:W-:Y:S01]  /*43d0*/  LOP3.LUT R217, R193, 0x1a, RZ, 0xfc, !PT ;  /* 0x0000001ac1d97812 */ /* 0x000fe200078efcff */
[----:B-1----:R-:W1:Y:S02]  /*43e0*/  LDCU UR4, c[0x0][0x3b0] ;  /* 0x00007600ff0477ac */ /* 0x002e640008000800 */
[----:B------:R-:W-:Y:S01]  /*43f0*/  IMAD R87, R20, 0x2, R13 ;  /* 0x0000000214577824 */ /* 0x000fe200078e020d */
[----:B------:R-:W-:Y:S02]  /*4400*/  PRMT R196, RZ, 0x7610, R196 ;  /* 0x00007610ffc47816 */ /* 0x000fe400000000c4 */
[----:B------:R-:W-:Y:S01]  /*4410*/  ISETP.LT.AND P3, PT, R218, R22, P0 ;  /* 0x00000016da00720c */ /* 0x000fe20000761270 */
[----:B------:R-:W-:Y:S01]  /*4420*/  IMAD R85, R20, 0x2, R87 ;  /* 0x0000000214557824 */ /* 0x000fe200078e0257 */
[----:B0-----:R0:W2:Y:S01]  /*4430*/  @P2 LDG.E.U16 R194, desc[UR20][R4.64] ;  /* 0x0000001404c22981 */ /* 0x0010a2000c1e1500 */
[----:B------:R-:W-:-:S02]  /*4440*/  LEA R6, P2, R29, R170, 0x1 ;  /* 0x000000aa1d067211 */ /* 0x000fc400078408ff */
[----:B------:R-:W-:Y:S02]  /*4450*/  PRMT R192, RZ, 0x7610, R192 ;  /* 0x00007610ffc07816 */ /* 0x000fe400000000c0 */
[-C--:B------:R-:W-:Y:S02]  /*4460*/  LEA.HI.X.SX32 R7, R29, R195.reuse, 0x1, P2 ;  /* 0x000000c31d077211 */ /* 0x080fe400010f0eff */
[----:B------:R-:W-:Y:S01]  /*4470*/  ISETP.LT.AND P2, PT, R217, R22, P0 ;  /* 0x00000016d900720c */ /* 0x000fe20000741270 */
[C---:B------:R-:W-:Y:S01]  /*4480*/  IMAD R15, R20.reuse, 0x2, R85 ;  /* 0x00000002140f7824 */ /* 0x040fe200078e0255 */
[C---:B0-----:R-:W-:Y:S01]  /*4490*/  LEA R4, P5, R3.reuse, R170, 0x1 ;  /* 0x000000aa03047211 */ /* 0x041fe200078a08ff */
[----:B------:R0:W3:Y:S01]  /*44a0*/  @P4 LDG.E.U16 R196, desc[UR20][R6.64] ;  /* 0x0000001406c44981 */ /* 0x0000e2000c1e1500 */
[----:B------:R-:W-:Y:S01]  /*44b0*/  PRMT R180, RZ, 0x7610, R180 ;  /* 0x00007610ffb47816 */ /* 0x000fe200000000b4 */
[----:B------:R-:W-:Y:S01]  /*44c0*/  IMAD R89, R20, 0x2, R15 ;  /* 0x0000000214597824 */ /* 0x000fe200078e020f */
[----:B------:R-:W-:-:S02]  /*44d0*/  LEA.HI.X.SX32 R5, R3, R195, 0x1, P5 ;  /* 0x000000c303057211 */ /* 0x000fc400028f0eff */
[----:B------:R-:W-:Y:S02]  /*44e0*/  LOP3.LUT R3, R193, 0x20, RZ, 0xfc, !PT ;  /* 0x00000020c1037812 */ /* 0x000fe400078efcff */
[C---:B0-----:R-:W-:Y:S01]  /*44f0*/  LEA R6, P4, R9.reuse, R170, 0x1 ;  /* 0x000000aa09067211 */ /* 0x041fe200078808ff */
[----:B------:R0:W4:Y:S03]  /*4500*/  @P3 LDG.E.U16 R192, desc[UR20][R4.64] ;  /* 0x0000001404c03981 */ /* 0x000126000c1e1500 */
[----:B------:R-:W-:Y:S01]  /*4510*/  LEA.HI.X.SX32 R7, R9, R195, 0x1, P4 ;  /* 0x000000c309077211 */ /* 0x000fe200020f0eff */
[----:B------:R-:W-:Y:S01]  /*4520*/  IMAD R91, R20, 0x2, R89 ;  /* 0x00000002145b7824 */ /* 0x000fe200078e0259 */
[----:B------:R-:W-:-:S03]  /*4530*/  ISETP.LT.AND P3, PT, R3, R22, P0 ;  /* 0x000000160300720c */ /* 0x000fc60000761270 */
[----:B------:R5:W2:Y:S01]  /*4540*/  @P2 LDG.E.U16 R180, desc[UR20][R6.64] ;  /* 0x0000001406b42981 */ /* 0x000aa2000c1e1500 */
[----:B0-----:R-:W-:Y:S01]  /*4550*/  LOP3.LUT R4, R193, 0x22, RZ, 0xfc, !PT ;  /* 0x00000022c1047812 */ /* 0x001fe200078efcff */
[----:B------:R-:W-:-:S03]  /*4560*/  IMAD R33, R20, 0x2, R91 ;  /* 0x0000000214217824 */ /* 0x000fc600078e025b */
[----:B------:R-:W-:Y:S02]  /*4570*/  ISETP.LT.AND P2, PT, R4, R22, P0 ;  /* 0x000000160400720c */ /* 0x000fe40000741270 */
[CC--:B-----5:R-:W-:Y:S02]  /*4580*/  LEA R6, P4, R11.reuse, R170.reuse, 0x1 ;  /* 0x000000aa0b067211 */ /* 0x0e0fe400078808ff */
[----:B------:R-:W-:Y:S02]  /*4590*/  PRMT R191, RZ, 0x7610, R191 ;  /* 0x00007610ffbf7816 */ /* 0x000fe400000000bf */
[-C--:B------:R-:W-:Y:S01]  /*45a0*/  LEA.HI.X.SX32 R7, R11, R195.reuse, 0x1, P4 ;  /* 0x000000c30b077211 */ /* 0x080fe200020f0eff */
[C---:B------:R-:W-:Y:S01]  /*45b0*/  IMAD R11, R20.reuse, 0x2, R33 ;  /* 0x00000002140b7824 */ /* 0x040fe200078e0221 */
[----:B------:R-:W-:Y:S02]  /*45c0*/  LEA R8, P5, R13, R170, 0x1 ;  /* 0x000000aa0d087211 */ /* 0x000fe400078a08ff */
[----:B------:R-:W-:Y:S01]  /*45d0*/  LOP3.LUT R5, R193, 0x28, RZ, 0xfc, !PT ;  /* 0x00000028c1057812 */ /* 0x000fe200078efcff */
[C---:B------:R-:W-:Y:S01]  /*45e0*/  IMAD R95, R20.reuse, 0x2, R11 ;  /* 0x00000002145f7824 */ /* 0x040fe200078e020b */
[----:B------:R-:W-:Y:S01]  /*45f0*/  PRMT R187, RZ, 0x7610, R187 ;  /* 0x00007610ffbb7816 */ /* 0x000fe200000000bb */
[----:B------:R0:W5:Y:S01]  /*4600*/  @P3 LDG.E.U16 R191, desc[UR20][R6.64] ;  /* 0x0000001406bf3981 */ /* 0x000162000c1e1500 */
[----:B------:R-:W-:Y:S01]  /*4610*/  LEA.HI.X.SX32 R9, R13, R195, 0x1, P5 ;  /* 0x000000c30d097211 */ /* 0x000fe200028f0eff */
[----:B------:R-:W-:Y:S01]  /*4620*/  IMAD R97, R20, 0x2, R95 ;  /* 0x0000000214617824 */ /* 0x000fe200078e025f */
[----:B------:R-:W-:-:S03]  /*4630*/  ISETP.LT.AND P3, PT, R5, R22, P0 ;  /* 0x000000160500720c */ /* 0x000fc60000761270 */
[----:B------:R1:W2:Y:S01]  /*4640*/  @P2 LDG.E.U16 R187, desc[UR20][R8.64] ;  /* 0x0000001408bb2981 */ /* 0x0002a2000c1e1500 */
[----:B------:R-:W-:Y:S01]  /*4650*/  IMAD R83, R20, 0x2, R97 ;  /* 0x0000000214537824 */ /* 0x000fe200078e0261 */
[C---:B0-----:R-:W-:Y:S02]  /*4660*/  LOP3.LUT R6, R193.reuse, 0x30, RZ, 0xfc, !PT ;  /* 0x00000030c1067812 */ /* 0x041fe400078efcff */
[----:B------:R-:W-:Y:S02]  /*4670*/  LOP3.LUT R7, R193, 0x38, RZ, 0xfc, !PT ;  /* 0x00000038c1077812 */ /* 0x000fe400078efcff */
[----:B------:R-:W-:Y:S02]  /*4680*/  ISETP.LT.AND P4, PT, R6, R22, P0 ;  /* 0x000000160600720c */ /* 0x000fe40000781270 */
[C---:B-1----:R-:W-:Y:S02]  /*4690*/  LEA R8, P2, R15.reuse, R170, 0x1 ;  /* 0x000000aa0f087211 */ /* 0x042fe400078408ff */
[----:B------:R-:W-:Y:S01]  /*46a0*/  PRMT R190, RZ, 0x7610, R190 ;  /* 0x00007610ffbe7816 */ /* 0x000fe200000000be */
[----:B------:R-:W-:Y:S01]  /*46b0*/  IMAD R99, R20, 0x2, R83 ;  /* 0x0000000214637824 */ /* 0x000fe200078e0253 */
[----:B------:R-:W-:-:S02]  /*46c0*/  LEA.HI.X.SX32 R9, R15, R195, 0x1, P2 ;  /* 0x000000c30f097211 */ /* 0x000fc400010f0eff */
[----:B------:R-:W-:Y:S02]  /*46d0*/  ISETP.LT.AND P2, PT, R7, R22, P0 ;  /* 0x000000160700720c */ /* 0x000fe40000741270 */
[-C--:B------:R-:W-:Y:S01]  /*46e0*/  LEA R10, P5, R11, R170.reuse, 0x1 ;  /* 0x000000aa0b0a7211 */ /* 0x080fe200078a08ff */
[----:B------:R0:W2:Y:S01]  /*46f0*/  @P3 LDG.E.U16 R190, desc[UR20][R8.64] ;  /* 0x0000001408be3981 */ /* 0x0000a2000c1e1500 */
[----:B------:R-:W-:Y:S02]  /*4700*/  PRMT R189, RZ, 0x7610, R189 ;  /* 0x00007610ffbd7816 */ /* 0x000fe400000000bd */
[----:B------:R-:W-:Y:S02]  /*4710*/  LEA R12, P3, R99, R170, 0x1 ;  /* 0x000000aa630c7211 */ /* 0x000fe400078608ff */
[----:B------:R-:W-:Y:S02]  /*4720*/  LEA.HI.X.SX32 R11, R11, R195, 0x1, P5 ;  /* 0x000000c30b0b7211 */ /* 0x000fe400028f0eff */
[----:B------:R-:W-:-:S02]  /*4730*/  PRMT R188, RZ, 0x7610, R188 ;  /* 0x00007610ffbc7816 */ /* 0x000fc400000000bc */
[C---:B0-----:R-:W-:Y:S01]  /*4740*/  LOP3.LUT R8, R193.reuse, 0x2a, RZ, 0xfc, !PT ;  /* 0x0000002ac1087812 */ /* 0x041fe200078efcff */
[----:B------:R0:W2:Y:S01]  /*4750*/  @P4 LDG.E.U16 R189, desc[UR20][R10.64] ;  /* 0x000000140abd4981 */ /* 0x0000a2000c1e1500 */
[----:B------:R-:W-:Y:S02]  /*4760*/  LOP3.LUT R9, R193, 0x32, RZ, 0xfc, !PT ;  /* 0x00000032c1097812 */ /* 0x000fe400078efcff */
[----:B------:R-:W-:Y:S02]  /*4770*/  LEA.HI.X.SX32 R13, R99, R195, 0x1, P3 ;  /* 0x000000c3630d7211 */ /* 0x000fe400018f0eff */
[-C--:B------:R-:W-:Y:S02]  /*4780*/  ISETP.LT.AND P3, PT, R8, R22.reuse, P0 ;  /* 0x000000160800720c */ /* 0x080fe40000761270 */
[----:B------:R-:W-:Y:S01]  /*4790*/  ISETP.LT.AND P4, PT, R9, R22, P0 ;  /* 0x000000160900720c */ /* 0x000fe20000781270 */
[----:B------:R1:W2:Y:S01]  /*47a0*/  @P2 LDG.E.U16 R188, desc[UR20][R12.64] ;  /* 0x000000140cbc2981 */ /* 0x0002a2000c1e1500 */
[----:B------:R-:W-:-:S02]  /*47b0*/  LEA R14, P5, R95, R170, 0x1 ;  /* 0x000000aa5f0e7211 */ /* 0x000fc400078a08ff */
[----:B0-----:R-:W-:Y:S02]  /*47c0*/  LOP3.LUT R10, R193, 0x3a, RZ, 0xfc, !PT ;  /* 0x0000003ac10a7812 */ /* 0x001fe400078efcff */
[----:B------:R-:W-:Y:S02]  /*47d0*/  PRMT R186, RZ, 0x7610, R186 ;  /* 0x00007610ffba7816 */ /* 0x000fe400000000ba */
[----:B------:R-:W-:Y:S02]  /*47e0*/  PRMT R185, RZ, 0x7610, R185 ;  /* 0x00007610ffb97816 */ /* 0x000fe400000000b9 */
[----:B-1----:R-:W-:Y:S01]  /*47f0*/  LEA R12, P2, R89, R170, 0x1 ;  /* 0x000000aa590c7211 */ /* 0x002fe200078408ff */
[----:B------:R-:W-:Y:S01]  /*4800*/  IMAD R99, R20, 0x2, R99 ;  /* 0x0000000214637824 */ /* 0x000fe200078e0263 */
[-C--:B------:R-:W-:Y:S02]  /*4810*/  LEA.HI.X.SX32 R15, R95, R195.reuse, 0x1, P5 ;  /* 0x000000c35f0f7211 */ /* 0x080fe400028f0eff */
[----:B------:R-:W-:-:S02]  /*4820*/  LEA.HI.X.SX32 R13, R89, R195, 0x1, P2 ;  /* 0x000000c3590d7211 */ /* 0x000fc400010f0eff */
[----:B------:R-:W-:Y:S01]  /*4830*/  ISETP.LT.AND P2, PT, R10, R22, P0 ;  /* 0x000000160a00720c */ /* 0x000fe20000741270 */
[----:B------:R-:W2:Y:S01]  /*4840*/  @P4 LDG.E.U16 R185, desc[UR20][R14.64] ;  /* 0x000000140eb94981 */ /* 0x000ea2000c1e1500 */
[----:B------:R-:W-:-:S03]  /*4850*/  LOP3.LUT R18, R193, 0xa, RZ, 0xfc, !PT ;  /* 0x0000000ac1127812 */ /* 0x000fc600078efcff */
[----:B------:R0:W2:Y:S01]  /*4860*/  @P3 LDG.E.U16 R186, desc[UR20][R12.64] ;  /* 0x000000140cba3981 */ /* 0x0000a2000c1e1500 */
[----:B------:R-:W-:Y:S02]  /*4870*/  ISETP.LT.AND P4, PT, R18, R22, P0 ;  /* 0x000000161200720c */ /* 0x000fe40000781270 */
[----:B------:R-:W-:Y:S02]  /*4880*/  SHF.R.U32.HI R11, RZ, 0x6, R101 ;  /* 0x00000006ff0b7819 */ /* 0x000fe40000011665 */
[----:B------:R-:W-:Y:S02]  /*4890*/  PRMT R184, RZ, 0x7610, R184 ;  /* 0x00007610ffb87816 */ /* 0x000fe400000000b8 */
[-C--:B0-----:R-:W-:Y:S02]  /*48a0*/  LEA R12, P3, R99, R170.reuse, 0x1 ;  /* 0x000000aa630c7211 */ /* 0x081fe400078608ff */
[----:B------:R-:W-:Y:S02]  /*48b0*/  LEA R14, P5, R19, R170, 0x1 ;  /* 0x000000aa130e7211 */ /* 0x000fe400078a08ff */
[----:B------:R-:W-:-:S02]  /*48c0*/  LEA.HI.X.SX32 R13, R99, R195, 0x1, P3 ;  /* 0x000000c3630d7211 */ /* 0x000fc400018f0eff */
[----:B------:R-:W-:Y:S02]  /*48d0*/  SGXT.U32 R11, R11, 0x1 ;  /* 0x000000010b0b781a */ /* 0x000fe40000000000 */
[----:B------:R-:W-:Y:S01]  /*48e0*/  PRMT R183, RZ, 0x7610, R183 ;  /* 0x00007610ffb77816 */ /* 0x000fe200000000b7 */
[----:B------:R0:W2:Y:S01]  /*48f0*/  @P2 LDG.E.U16 R184, desc[UR20][R12.64] ;  /* 0x000000140cb82981 */ /* 0x0000a2000c1e1500 */
[----:B------:R-:W-:Y:S02]  /*4900*/  LEA.HI.X.SX32 R15, R19, R195, 0x1, P5 ;  /* 0x000000c3130f7211 */ /* 0x000fe400028f0eff */
[----:B------:R-:W-:-:S03]  /*4910*/  ISETP.LT.AND P2, PT, R11, R22, P0 ;  /* 0x000000160b00720c */ /* 0x000fc60000741270 */
[----:B------:R1:W2:Y:S01]  /*4920*/  @P4 LDG.E.U16 R183, desc[UR20][R14.64] ;  /* 0x000000140eb74981 */ /* 0x0002a2000c1e1500 */
[C---:B------:R-:W-:Y:S02]  /*4930*/  LEA R88, P4, R17.reuse, R170, 0x1 ;  /* 0x000000aa11587211 */ /* 0x040fe400078808ff */
[----:B------:R-:W-:Y:S02]  /*4940*/  PRMT R197, RZ, 0x7610, R197 ;  /* 0x00007610ffc57816 */ /* 0x000fe400000000c5 */
[----:B------:R-:W-:-:S05]  /*4950*/  LEA.HI.X.SX32 R89, R17, R195, 0x1, P4 ;  /* 0x000000c311597211 */ /* 0x000fca00020f0eff */
[----:B------:R-:W2:Y:S01]  /*4960*/  @P2 LDG.E.U16 R197, desc[UR20][R88.64] ;  /* 0x0000001458c52981 */ /* 0x000ea2000c1e1500 */
[----:B------:R-:W-:-:S04]  /*4970*/  LOP3.LUT R16, R193, 0x12, RZ, 0xfc, !PT ;  /* 0x00000012c1107812 */ /* 0x000fc800078efcff */
[----:B------:R-:W-:Y:S02]  /*4980*/  ISETP.LT.AND P3, PT, R16, R22, P0 ;  /* 0x000000161000720c */ /* 0x000fe40000761270 */
[C---:B0-----:R-:W-:Y:S02]  /*4990*/  LEA R12, P6, R81.reuse, R170, 0x1 ;  /* 0x000000aa510c7211 */ /* 0x041fe400078c08ff */
[----:B------:R-:W-:Y:S02]  /*49a0*/  PRMT R182, RZ, 0x7610, R182 ;  /* 0x00007610ffb67816 */ /* 0x000fe400000000b6 */
[----:B------:R-:W-:Y:S02]  /*49b0*/  LEA.HI.X.SX32 R13, R81, R195, 0x1, P6 ;  /* 0x000000c3510d7211 */ /* 0x000fe400030f0eff */
[C---:B------:R-:W-:Y:S02]  /*49c0*/  LOP3.LUT R216, R193.reuse, 0x1c, RZ, 0xfc, !PT ;  /* 0x0000001cc1d87812 */ /* 0x040fe400078efcff */
[----:B------:R-:W-:-:S03]  /*49d0*/  LOP3.LUT R11, R193, 0x24, RZ, 0xfc, !PT ;  /* 0x00000024c10b7812 */ /* 0x000fc600078efcff */
[----:B------:R0:W2:Y:S01]  /*49e0*/  @P3 LDG.E.U16 R182, desc[UR20][R12.64] ;  /* 0x000000140cb63981 */ /* 0x0000a2000c1e1500 */
[-C--:B------:R-:W-:Y:S02]  /*49f0*/  ISETP.LT.AND P3, PT, R216, R22.reuse, P0 ;  /* 0x00000016d800720c */ /* 0x080fe40000761270 */
[----:B------:R-:W-:Y:S02]  /*4a00*/  ISETP.LT.AND P4, PT, R11, R22, P0 ;  /* 0x000000160b00720c */ /* 0x000fe40000781270 */
[-C--:B------:R-:W-:Y:S02]  /*4a10*/  LEA R16, P5, R25, R170.reuse, 0x1 ;  /* 0x000000aa19107211 */ /* 0x080fe400078a08ff */
[----:B-1----:R-:W-:Y:S02]  /*4a20*/  LEA R14, P6, R87, R170, 0x1 ;  /* 0x000000aa570e7211 */ /* 0x002fe400078c08ff */
[----:B------:R-:W-:Y:S02]  /*4a30*/  PRMT R173, RZ, 0x7610, R173 ;  /* 0x00007610ffad7816 */ /* 0x000fe400000000ad */
[----:B0-----:R-:W-:-:S02]  /*4a40*/  LOP3.LUT R12, R193, 0x2c, RZ, 0xfc, !PT ;  /* 0x0000002cc10c7812 */ /* 0x001fc400078efcff */
[-C--:B------:R-:W-:Y:S02]  /*4a50*/  LEA.HI.X.SX32 R17, R25, R195.reuse, 0x1, P5 ;  /* 0x000000c319117211 */ /* 0x080fe400028f0eff */
[----:B------:R-:W-:Y:S02]  /*4a60*/  PRMT R179, RZ, 0x7610, R179 ;  /* 0x00007610ffb37816 */ /* 0x000fe400000000b3 */
[----:B------:R-:W-:Y:S01]  /*4a70*/  ISETP.LT.AND P2, PT, R12, R22, P0 ;  /* 0x000000160c00720c */ /* 0x000fe20000741270 */
[----:B------:R0:W2:Y:S01]  /*4a80*/  @P3 LDG.E.U16 R173, desc[UR20][R16.64] ;  /* 0x0000001410ad3981 */ /* 0x0000a2000c1e1500 */
[----:B------:R-:W-:Y:S02]  /*4a90*/  LEA.HI.X.SX32 R15, R87, R195, 0x1, P6 ;  /* 0x000000c3570f7211 */ /* 0x000fe400030f0eff */
[----:B------:R-:W-:-:S03]  /*4aa0*/  LOP3.LUT R13, R193, 0x34, RZ, 0xfc, !PT ;  /* 0x00000034c10d7812 */ /* 0x000fc600078efcff */
[----:B------:R1:W2:Y:S01]  /*4ab0*/  @P4 LDG.E.U16 R179, desc[UR20][R14.64] ;  /* 0x000000140eb34981 */ /* 0x0002a2000c1e1500 */
[----:B------:R-:W-:Y:S02]  /*4ac0*/  ISETP.LT.AND P3, PT, R13, R22, P0 ;  /* 0x000000160d00720c */ /* 0x000fe40000761270 */
[CC--:B0-----:R-:W-:Y:S02]  /*4ad0*/  LEA R16, P5, R91.reuse, R170.reuse, 0x1 ;  /* 0x000000aa5b107211 */ /* 0x0c1fe400078a08ff */
[----:B------:R-:W-:Y:S01]  /*4ae0*/  PRMT R178, RZ, 0x7610, R178 ;  /* 0x00007610ffb27816 */ /* 0x000fe200000000b2 */
[----:B------:R-:W-:Y:S01]  /*4af0*/  IMAD R181, R20, 0x2, R99 ;  /* 0x0000000214b57824 */ /* 0x000fe200078e0263 */
[----:B------:R-:W-:Y:S02]  /*4b00*/  LEA.HI.X.SX32 R17, R91, R195, 0x1, P5 ;  /* 0x000000c35b117211 */ /* 0x000fe400028f0eff */
[----:B-1----:R-:W-:Y:S02]  /*4b10*/  LOP3.LUT R14, R193, 0x3c, RZ, 0xfc, !PT ;  /* 0x0000003cc10e7812 */ /* 0x002fe400078efcff */
[----:B------:R-:W-:Y:S01]  /*4b20*/  LEA R24, P5, R97, R170, 0x1 ;  /* 0x000000aa61187211 */ /* 0x000fe200078a08ff */
[----:B------:R0:W2:Y:S01]  /*4b30*/  @P2 LDG.E.U16 R178, desc[UR20][R16.64] ;  /* 0x0000001410b22981 */ /* 0x0000a2000c1e1500 */
[----:B------:R-:W-:-:S02]  /*4b40*/  ISETP.LT.AND P4, PT, R14, R22, P0 ;  /* 0x000000160e00720c */ /* 0x000fc40000781270 */
[----:B------:R-:W-:Y:S02]  /*4b50*/  PRMT R177, RZ, 0x7610, R177 ;  /* 0x00007610ffb17816 */ /* 0x000fe400000000b1 */
[-C--:B------:R-:W-:Y:S02]  /*4b60*/  LEA.HI.X.SX32 R25, R97, R195.reuse, 0x1, P5 ;  /* 0x000000c361197211 */ /* 0x080fe400028f0eff */
[----:B------:R-:W-:Y:S02]  /*4b70*/  LOP3.LUT R30, R193, 0xc, RZ, 0xfc, !PT ;  /* 0x0000000cc11e7812 */ /* 0x000fe400078efcff */
[C---:B0-----:R-:W-:Y:S01]  /*4b80*/  LEA R16, P2, R181.reuse, R170, 0x1 ;  /* 0x000000aab5107211 */ /* 0x041fe200078408ff */
[----:B------:R0:W2:Y:S01]  /*4b90*/  @P3 LDG.E.U16 R177, desc[UR20][R24.64] ;  /* 0x0000001418b13981 */ /* 0x0000a2000c1e1500 */
[----:B------:R-:W-:Y:S02]  /*4ba0*/  PRMT R176, RZ, 0x7610, R176 ;  /* 0x00007610ffb07816 */ /* 0x000fe400000000b0 */
[----:B------:R-:W-:-:S02]  /*4bb0*/  LEA.HI.X.SX32 R17, R181, R195, 0x1, P2 ;  /* 0x000000c3b5117211 */ /* 0x000fc400010f0eff */
[----:B------:R-:W-:Y:S02]  /*4bc0*/  ISETP.LT.AND P3, PT, R30, R22, P0 ;  /* 0x000000161e00720c */ /* 0x000fe40000761270 */
[C---:B------:R-:W-:Y:S01]  /*4bd0*/  LOP3.LUT R18, R193.reuse, 0x14, RZ, 0xfc, !PT ;  /* 0x00000014c1127812 */ /* 0x040fe200078efcff */
[----:B------:R1:W2:Y:S01]  /*4be0*/  @P4 LDG.E.U16 R176, desc[UR20][R16.64] ;  /* 0x0000001410b04981 */ /* 0x0002a2000c1e1500 */
[----:B0-----:R-:W-:Y:S02]  /*4bf0*/  LEA R24, P4, R26, R170, 0x1 ;  /* 0x000000aa1a187211 */ /* 0x001fe400078808ff */
[----:B------:R-:W-:Y:S02]  /*4c00*/  ISETP.LT.AND P2, PT, R18, R22, P0 ;  /* 0x000000161200720c */ /* 0x000fe40000741270 */
[----:B------:R-:W-:Y:S02]  /*4c10*/  LOP3.LUT R215, R193, 0x1e, RZ, 0xfc, !PT ;  /* 0x0000001ec1d77812 */ /* 0x000fe400078efcff */
[----:B------:R-:W-:-:S02]  /*4c20*/  PRMT R175, RZ, 0x7610, R175 ;  /* 0x00007610ffaf7816 */ /* 0x000fc400000000af */
[-C--:B------:R-:W-:Y:S02]  /*4c30*/  LEA.HI.X.SX32 R25, R26, R195.reuse, 0x1, P4 ;  /* 0x000000c31a197211 */ /* 0x080fe400020f0eff */
[----:B-1----:R-:W-:Y:S02]  /*4c40*/  LEA R16, P5, R27, R170, 0x1 ;  /* 0x000000aa1b107211 */ /* 0x002fe400078a08ff */
[----:B------:R-:W-:Y:S01]  /*4c50*/  ISETP.LT.AND P4, PT, R215, R22, P0 ;  /* 0x00000016d700720c */ /* 0x000fe20000781270 */
[----:B------:R0:W2:Y:S01]  /*4c60*/  @P3 LDG.E.U16 R175, desc[UR20][R24.64] ;  /* 0x0000001418af3981 */ /* 0x0000a2000c1e1500 */
[----:B------:R-:W-:Y:S02]  /*4c70*/  PRMT R174, RZ, 0x7610, R174 ;  /* 0x00007610ffae7816 */ /* 0x000fe400000000ae */
[----:B------:R-:W-:Y:S02]  /*4c80*/  LOP3.LUT R15, R193, 0x26, RZ, 0xfc, !PT ;  /* 0x00000026c10f7812 */ /* 0x000fe400078efcff */
[----:B------:R-:W-:-:S02]  /*4c90*/  LEA.HI.X.SX32 R17, R27, R195, 0x1, P5 ;  /* 0x000000c31b117211 */ /* 0x000fc400028f0eff */
[----:B------:R-:W-:Y:S02]  /*4ca0*/  ISETP.LT.AND P3, PT, R15, R22, P0 ;  /* 0x000000160f00720c */ /* 0x000fe40000761270 */
[CC--:B0-----:R-:W-:Y:S01]  /*4cb0*/  LEA R24, P5, R31.reuse, R170.reuse, 0x1 ;  /* 0x000000aa1f187211 */ /* 0x0c1fe200078a08ff */
[----:B------:R0:W2:Y:S01]  /*4cc0*/  @P2 LDG.E.U16 R174, desc[UR20][R16.64] ;  /* 0x0000001410ae2981 */ /* 0x0000a2000c1e1500 */
[----:B------:R-:W-:Y:S02]  /*4cd0*/  PRMT R172, RZ, 0x7610, R172 ;  /* 0x00007610ffac7816 */ /* 0x000fe400000000ac */
[----:B------:R-:W-:Y:S02]  /*4ce0*/  LEA.HI.X.SX32 R25, R31, R195, 0x1, P5 ;  /* 0x000000c31f197211 */ /* 0x000fe400028f0eff */
[----:B------:R-:W-:Y:S02]  /*4cf0*/  LEA R30, P2, R85, R170, 0x1 ;  /* 0x000000aa551e7211 */ /* 0x000fe400078408ff */
[----:B------:R-:W-:Y:S01]  /*4d00*/  PRMT R87, RZ, 0x7610, R87 ;  /* 0x00007610ff577816 */ /* 0x000fe20000000057 */
[----:B------:R1:W2:Y:S01]  /*4d10*/  @P4 LDG.E.U16 R172, desc[UR20][R24.64] ;  /* 0x0000001418ac4981 */ /* 0x0002a2000c1e1500 */
[----:B0-----:R-:W-:-:S02]  /*4d20*/  LOP3.LUT R16, R193, 0x2e, RZ, 0xfc, !PT ;  /* 0x0000002ec1107812 */ /* 0x001fc400078efcff */
[-C--:B------:R-:W-:Y:S02]  /*4d30*/  LEA.HI.X.SX32 R31, R85, R195.reuse, 0x1, P2 ;  /* 0x000000c3551f7211 */ /* 0x080fe400010f0eff */
[----:B------:R-:W-:Y:S02]  /*4d40*/  ISETP.LT.AND P2, PT, R16, R22, P0 ;  /* 0x000000161000720c */ /* 0x000fe40000741270 */
[----:B------:R-:W-:Y:S01]  /*4d50*/  LEA R32, P4, R33, R170, 0x1 ;  /* 0x000000aa21207211 */ /* 0x000fe200078808ff */
[----:B------:R0:W2:Y:S01]  /*4d60*/  @P3 LDG.E.U16 R87, desc[UR20][R30.64] ;  /* 0x000000141e573981 */ /* 0x0000a2000c1e1500 */
[C---:B------:R-:W-:Y:S02]  /*4d70*/  LOP3.LUT R18, R193.reuse, 0xe, RZ, 0xfc, !PT ;  /* 0x0000000ec1127812 */ /* 0x040fe400078efcff */
[----:B------:R-:W-:Y:S02]  /*4d80*/  LOP3.LUT R17, R193, 0x36, RZ, 0xfc, !PT ;  /* 0x00000036c1117812 */ /* 0x000fe400078efcff */
[----:B------:R-:W-:-:S02]  /*4d90*/  LEA.HI.X.SX32 R33, R33, R195, 0x1, P4 ;  /* 0x000000c321217211 */ /* 0x000fc400020f0eff */
[-C--:B------:R-:W-:Y:S02]  /*4da0*/  ISETP.LT.AND P4, PT, R18, R22.reuse, P0 ;  /* 0x000000161200720c */ /* 0x080fe40000781270 */
[----:B------:R-:W-:Y:S02]  /*4db0*/  ISETP.LT.AND P3, PT, R17, R22, P0 ;  /* 0x000000161100720c */ /* 0x000fe40000761270 */
[----:B------:R-:W-:Y:S02]  /*4dc0*/  PRMT R85, RZ, 0x7610, R85 ;  /* 0x00007610ff557816 */ /* 0x000fe40000000055 */
[-C--:B-1----:R-:W-:Y:S01]  /*4dd0*/  LEA R24, P6, R83, R170.reuse, 0x1 ;  /* 0x000000aa53187211 */ /* 0x082fe200078c08ff */
[----:B------:R-:W-:Y:S01]  /*4de0*/  IMAD R91, R219, R21, RZ ;  /* 0x00000015db5b7224 */ /* 0x000fe200078e02ff */
[----:B0-----:R-:W-:Y:S02]  /*4df0*/  LEA R30, P5, R28, R170, 0x1 ;  /* 0x000000aa1c1e7211 */ /* 0x001fe400078a08ff */
[----:B------:R-:W-:Y:S01]  /*4e00*/  LEA.HI.X.SX32 R25, R83, R195, 0x1, P6 ;  /* 0x000000c353197211 */ /* 0x000fe200030f0eff */
[----:B------:R0:W2:Y:S01]  /*4e10*/  @P2 LDG.E.U16 R85, desc[UR20][R32.64] ;  /* 0x0000001420552981 */ /* 0x0000a2000c1e1500 */
[----:B------:R-:W-:-:S02]  /*4e20*/  PRMT R83, RZ, 0x7610, R83 ;  /* 0x00007610ff537816 */ /* 0x000fc40000000053 */
[----:B------:R-:W-:Y:S02]  /*4e30*/  PRMT R84, RZ, 0x7610, R84 ;  /* 0x00007610ff547816 */ /* 0x000fe40000000054 */
[----:B------:R-:W-:Y:S01]  /*4e40*/  LEA.HI.X.SX32 R31, R28, R195, 0x1, P5 ;  /* 0x000000c31c1f7211 */ /* 0x000fe200028f0eff */
[----:B------:R-:W-:Y:S01]  /*4e50*/  IMAD R40, R40, UR4, RZ ;  /* 0x0000000428287c24 */ /* 0x000fe2000f8e02ff */
[----:B------:R-:W-:Y:S01]  /*4e60*/  LEA R90, P2, R91, UR18, 0x1 ;  /* 0x000000125b5a7c11 */ /* 0x000fe2000f8408ff */
[----:B------:R-:W-:Y:S01]  /*4e70*/  IMAD R38, R38, UR4, RZ ;  /* 0x0000000426267c24 */ /* 0x000fe2000f8e02ff */
[----:B------:R-:W-:Y:S01]  /*4e80*/  LOP3.LUT R94, R193, 0x16, RZ, 0xfc, !PT ;  /* 0x00000016c15e7812 */ /* 0x000fe200078efcff */
[----:B0-----:R-:W-:Y:S01]  /*4e90*/  IMAD R32, R93, UR4, RZ ;  /* 0x000000045d207c24 */ /* 0x001fe2000f8e02ff */
[----:B------:R0:W2:Y:S01]  /*4ea0*/  @P4 LDG.E.U16 R83, desc[UR20][R30.64] ;  /* 0x000000141e534981 */ /* 0x0000a2000c1e1500 */
[----:B------:R-:W-:Y:S01]  /*4eb0*/  LEA.HI.X.SX32 R91, R91, UR19, 0x1, P2 ;  /* 0x000000135b5b7c11 */ /* 0x000fe200090f0eff */
[----:B------:R-:W-:Y:S01]  /*4ec0*/  IMAD R44, R44, UR4, RZ ;  /* 0x000000042c2c7c24 */ /* 0x000fe2000f8e02ff */
[----:B------:R-:W-:Y:S01]  /*4ed0*/  ISETP.LT.AND P2, PT, R94, R22, P0 ;  /* 0x000000165e00720c */ /* 0x000fe20000741270 */
[----:B------:R1:W2:Y:S01]  /*4ee0*/  @P3 LDG.E.U16 R84, desc[UR20][R24.64] ;  /* 0x0000001418543981 */ /* 0x0002a2000c1e1500 */
[----:B------:R-:W-:Y:S01]  /*4ef0*/  IMAD R42, R42, UR4, RZ ;  /* 0x000000042a2a7c24 */ /* 0x000fe2000f8e02ff */
[----:B------:R-:W-:Y:S01]  /*4f00*/  LEA R94, P4, R38, R90, 0x1 ;  /* 0x0000005a265e7211 */ /* 0x000fe200078808ff */
[----:B------:R-:W-:-:S02]  /*4f10*/  IMAD R33, R36, UR4, RZ ;  /* 0x0000000424217c24 */ /* 0x000fc4000f8e02ff */
[----:B0-----:R-:W-:Y:S01]  /*4f20*/  IMAD R31, R92, UR4, RZ ;  /* 0x000000045c1f7c24 */ /* 0x001fe2000f8e02ff */
[-C--:B------:R-:W-:Y:S01]  /*4f30*/  LEA R92, P3, R40, R90.reuse, 0x1 ;  /* 0x0000005a285c7211 */ /* 0x080fe200078608ff */
[----:B-1----:R-:W-:Y:S01]  /*4f40*/  IMAD R25, R34, UR4, RZ ;  /* 0x0000000422197c24 */ /* 0x002fe2000f8e02ff */
[-C--:B------:R-:W-:Y:S01]  /*4f50*/  LEA R34, P5, R32, R90.reuse, 0x1 ;  /* 0x0000005a20227211 */ /* 0x080fe200078a08ff */
[----:B------:R-:W-:Y:S01]  /*4f60*/  IMAD R24, R35, UR4, RZ ;  /* 0x0000000423187c24 */ /* 0x000fe2000f8e02ff */
[-C--:B------:R-:W-:Y:S01]  /*4f70*/  LEA.HI.X.SX32 R93, R40, R91.reuse, 0x1, P3 ;  /* 0x0000005b285d7211 */ /* 0x080fe200018f0eff */
[----:B------:R-:W-:Y:S01]  /*4f80*/  IMAD R48, R48, UR4, RZ ;  /* 0x0000000430307c24 */ /* 0x000fe2000f8e02ff */
[-C--:B------:R-:W-:Y:S01]  /*4f90*/  LEA.HI.X.SX32 R95, R38, R91.reuse, 0x1, P4 ;  /* 0x0000005b265f7211 */ /* 0x080fe200020f0eff */
[----:B------:R-:W-:Y:S01]  /*4fa0*/  IMAD R46, R46, UR4, RZ ;  /* 0x000000042e2e7c24 */ /* 0x000fe2000f8e02ff */
[----:B------:R-:W-:Y:S01]  /*4fb0*/  LEA.HI.X.SX32 R35, R32, R91, 0x1, P5 ;  /* 0x0000005b20237211 */ /* 0x000fe200028f0eff */
[----:B------:R-:W-:Y:S01]  /*4fc0*/  IMAD R37, R37, UR4, RZ ;  /* 0x0000000425257c24 */ /* 0x000fe2000f8e02ff */
[-C--:B------:R-:W-:Y:S01]  /*4fd0*/  LEA R96, P3, R44, R90.reuse, 0x1 ;  /* 0x0000005a2c607211 */ /* 0x080fe200078608ff */
[----:B------:R-:W-:Y:S01]  /*4fe0*/  IMAD R39, R39, UR4, RZ ;  /* 0x0000000427277c24 */ /* 0x000fe2000f8e02ff */
[----:B------:R-:W-:-:S02]  /*4ff0*/  LEA R98, P4, R42, R90, 0x1 ;  /* 0x0000005a2a627211 */ /* 0x000fc400078808ff */
[-C--:B------:R-:W-:Y:S02]  /*5000*/  LEA R30, P6, R31, R90.reuse, 0x1 ;  /* 0x0000005a1f1e7211 */ /* 0x080fe400078c08ff */
[----:B------:R-:W-:Y:S01]  /*5010*/  LEA R32, P5, R33, R90, 0x1 ;  /* 0x0000005a21207211 */ /* 0x000fe200078a08ff */
[----:B------:R-:W-:Y:S01]  /*5020*/  IMAD R52, R52, UR4, RZ ;  /* 0x0000000434347c24 */ /* 0x000fe2000f8e02ff */
[-C--:B------:R-:W-:Y:S01]  /*5030*/  LEA.HI.X.SX32 R97, R44, R91.reuse, 0x1, P3 ;  /* 0x0000005b2c617211 */ /* 0x080fe200018f0eff */
[----:B------:R-:W-:Y:S01]  /*5040*/  IMAD R50, R50, UR4, RZ ;  /* 0x0000000432327c24 */ /* 0x000fe2000f8e02ff */
[-C--:B------:R-:W-:Y:S01]  /*5050*/  LEA.HI.X.SX32 R99, R42, R91.reuse, 0x1, P4 ;  /* 0x0000005b2a637211 */ /* 0x080fe200020f0eff */
[----:B------:R-:W-:Y:S01]  /*5060*/  IMAD R41, R41, UR4, RZ ;  /* 0x0000000429297c24 */ /* 0x000fe2000f8e02ff */
[-C--:B------:R-:W-:Y:S01]  /*5070*/  LEA.HI.X.SX32 R31, R31, R91.reuse, 0x1, P6 ;  /* 0x0000005b1f1f7211 */ /* 0x080fe200030f0eff */
[----:B------:R-:W-:Y:S01]  /*5080*/  IMAD R43, R43, UR4, RZ ;  /* 0x000000042b2b7c24 */ /* 0x000fe2000f8e02ff */
[----:B------:R-:W-:-:S02]  /*5090*/  LEA.HI.X.SX32 R33, R33, R91, 0x1, P5 ;  /* 0x0000005b21217211 */ /* 0x000fc400028f0eff */
[-C--:B------:R-:W-:Y:S02]  /*50a0*/  LEA R100, P3, R48, R90.reuse, 0x1 ;  /* 0x0000005a30647211 */ /* 0x080fe400078608ff */
[-C--:B------:R-:W-:Y:S02]  /*50b0*/  LEA R102, P4, R46, R90.reuse, 0x1 ;  /* 0x0000005a2e667211 */ /* 0x080fe400078808ff */
        /* <DEDUP_REMOVED lines=47> */
[CC--:B------:R-:W-:Y:S02]  /*53b0*/  LEA R118, P4, R66.reuse, R90.reuse, 0x1 ;  /* 0x0000005a42767211 */ /* 0x0c0fe400078808ff */
[-C--:B------:R-:W-:Y:S02]  /*53c0*/  LEA R52, P6, R53, R90.reuse, 0x1 ;  /* 0x0000005a35347211 */ /* 0x080fe400078c08ff */
[----:B------:R-:W-:Y:S01]  /*53d0*/  LEA R54, P5, R55, R90, 0x1 ;  /* 0x0000005a37367211 */ /* 0x000fe200078a08ff */
[----:B------:R-:W-:Y:S01]  /*53e0*/  IMAD R65, R65, UR4, RZ ;  /* 0x0000000441417c24 */ /* 0x000fe2000f8e02ff */
[-C--:B------:R-:W-:Y:S02]  /*53f0*/  LEA.HI.X.SX32 R117, R117, R91.reuse, 0x1, P3 ;  /* 0x0000005b75757211 */ /* 0x080fe400018f0eff */
        /* <DEDUP_REMOVED lines=18> */
[-C--:B------:R-:W-:Y:S01]  /*5520*/  LEA R126, P5, R68, R90.reuse, 0x1 ;  /* 0x0000005a447e7211 */ /* 0x080fe200078a08ff */
[----:B------:R-:W-:Y:S01]  /*5530*/  IMAD R135, R135, UR4, RZ ;  /* 0x0000000487877c24 */ /* 0x000fe2000f8e02ff */
[-C--:B------:R-:W-:Y:S01]  /*5540*/  LEA.HI.X.SX32 R65, R65, R91.reuse, 0x1, P3 ;  /* 0x0000005b41417211 */ /* 0x080fe200018f0eff */
[----:B------:R-:W-:Y:S01]  /*5550*/  IMAD R131, R131, UR4, RZ ;  /* 0x0000000483837c24 */ /* 0x000fe2000f8e02ff */
[----:B------:R-:W-:Y:S01]  /*5560*/  LEA.HI.X.SX32 R61, R61, R91, 0x1, P6 ;  /* 0x0000005b3d3d7211 */ /* 0x000fe200030f0eff */
[----:B------:R-:W-:Y:S01]  /*5570*/  IMAD R72, R72, UR4, RZ ;  /* 0x0000000448487c24 */ /* 0x000fe2000f8e02ff */
[----:B------:R-:W-:-:S02]  /*5580*/  LEA R128, P3, R129, R90, 0x1 ;  /* 0x0000005a81807211 */ /* 0x000fc400078608ff */
[-C--:B------:R-:W-:Y:S02]  /*5590*/  LEA.HI.X.SX32 R127, R68, R91.reuse, 0x1, P5 ;  /* 0x0000005b447f7211 */ /* 0x080fe400028f0eff */
        /* <DEDUP_REMOVED lines=8> */
[-C--:B------:R-:W-:Y:S01]  /*5620*/  LEA.HI.X.SX32 R133, R70, R91.reuse, 0x1, P5 ;  /* 0x0000005b46857211 */ /* 0x080fe200028f0eff */
[----:B------:R-:W-:Y:S01]  /*5630*/  IMAD R63, R63, UR4, RZ ;  /* 0x000000043f3f7c24 */ /* 0x000fe2000f8e02ff */
        /* <DEDUP_REMOVED lines=21> */
[-C--:B------:R-:W-:Y:S02]  /*5790*/  LEA.HI.X.SX32 R63, R63, R91.reuse, 0x1, P4 ;  /* 0x0000005b3f3f7211 */ /* 0x080fe400020f0eff */
[-C--:B------:R-:W-:Y:S02]  /*57a0*/  LEA R142, P6, R143, R90.reuse, 0x1 ;  /* 0x0000005a8f8e7211 */ /* 0x080fe400078c08ff */
[-C--:B------:R-:W-:Y:S02]  /*57b0*/  LEA R150, P5, R76, R90.reuse, 0x1 ;  /* 0x0000005a4c967211 */ /* 0x080fe400078a08ff */
[----:B------:R-:W-:Y:S01]  /*57c0*/  LEA R66, P4, R67, R90, 0x1 ;  /* 0x0000005a43427211 */ /* 0x000fe200078808ff */
[----:B------:R-:W-:Y:S01]  /*57d0*/  IMAD R159, R159, UR4, RZ ;  /* 0x000000049f9f7c24 */ /* 0x000fe2000f8e02ff */
[-C--:B------:R-:W-:Y:S01]  /*57e0*/  LEA.HI.X.SX32 R147, R147, R91.reuse, 0x1, P3 ;  /* 0x0000005b93937211 */ /* 0x080fe200018f0eff */
[----:B------:R-:W-:Y:S01]  /*57f0*/  IMAD R155, R155, UR4, RZ ;  /* 0x000000049b9b7c24 */ /* 0x000fe2000f8e02ff */
[----:B------:R-:W-:-:S02]  /*5800*/  LEA.HI.X.SX32 R143, R143, R91, 0x1, P6 ;  /* 0x0000005b8f8f7211 */ /* 0x000fc400030f0eff */
[-C--:B------:R-:W-:Y:S02]  /*5810*/  LEA R152, P3, R153, R90.reuse, 0x1 ;  /* 0x0000005a99987211 */ /* 0x080fe400078608ff */
[-C--:B------:R-:W-:Y:S01]  /*5820*/  LEA.HI.X.SX32 R151, R76, R91.reuse, 0x1, P5 ;  /* 0x0000005b4c977211 */ /* 0x080fe200028f0eff */
[----:B------:R-:W-:Y:S01]  /*5830*/  IMAD R71, R71, UR4, RZ ;  /* 0x0000000447477c24 */ /* 0x000fe2000f8e02ff */
[----:B------:R-:W-:Y:S02]  /*5840*/  LEA.HI.X.SX32 R67, R67, R91, 0x1, P4 ;  /* 0x0000005b43437211 */ /* 0x000fe400020f0eff */
[-C--:B------:R-:W-:Y:S02]  /*5850*/  LEA R148, P6, R149, R90.reuse, 0x1 ;  /* 0x0000005a95947211 */ /* 0x080fe400078c08ff */
[-C--:B------:R-:W-:Y:S02]  /*5860*/  LEA R156, P5, R78, R90.reuse, 0x1 ;  /* 0x0000005a4e9c7211 */ /* 0x080fe400078a08ff */
[----:B------:R-:W-:-:S02]  /*5870*/  LEA R68, P4, R69, R90, 0x1 ;  /* 0x0000005a45447211 */ /* 0x000fc400078808ff */
[-C--:B------:R-:W-:Y:S01]  /*5880*/  LEA.HI.X.SX32 R153, R153, R91.reuse, 0x1, P3 ;  /* 0x0000005b99997211 */ /* 0x080fe200018f0eff */
[----:B------:R-:W-:Y:S01]  /*5890*/  IMAD R161, R161, UR4, RZ ;  /* 0x00000004a1a17c24 */ /* 0x000fe2000f8e02ff */
[-C--:B------:R-:W-:Y:S02]  /*58a0*/  LEA.HI.X.SX32 R149, R149, R91.reuse, 0x1, P6 ;  /* 0x0000005b95957211 */ /* 0x080fe400030f0eff */
[-C--:B------:R-:W-:Y:S02]  /*58b0*/  LEA R158, P3, R159, R90.reuse, 0x1 ;  /* 0x0000005a9f9e7211 */ /* 0x080fe400078608ff */
[-C--:B------:R-:W-:Y:S01]  /*58c0*/  LEA.HI.X.SX32 R157, R78, R91.reuse, 0x1, P5 ;  /* 0x0000005b4e9d7211 */ /* 0x080fe200028f0eff */
[----:B------:R-:W-:Y:S01]  /*58d0*/  IMAD R73, R73, UR4, RZ ;  /* 0x0000000449497c24 */ /* 0x000fe2000f8e02ff */
[----:B------:R-:W-:Y:S02]  /*58e0*/  LEA.HI.X.SX32 R69, R69, R91, 0x1, P4 ;  /* 0x0000005b45457211 */ /* 0x000fe400020f0eff */
[----:B------:R-:W-:-:S02]  /*58f0*/  LEA R154, P6, R155, R90, 0x1 ;  /* 0x0000005a9b9a7211 */ /* 0x000fc400078c08ff */
[-C--:B------:R-:W-:Y:S02]  /*5900*/  LEA R162, P5, R24, R90.reuse, 0x1 ;  /* 0x0000005a18a27211 */ /* 0x080fe400078a08ff */
[-C--:B------:R-:W-:Y:S02]  /*5910*/  LEA R70, P4, R71, R90.reuse, 0x1 ;  /* 0x0000005a47467211 */ /* 0x080fe400078808ff */
[-C--:B------:R-:W-:Y:S01]  /*5920*/  LEA.HI.X.SX32 R159, R159, R91.reuse, 0x1, P3 ;  /* 0x0000005b9f9f7211 */ /* 0x080fe200018f0eff */
[----:B------:R-:W-:Y:S01]  /*5930*/  IMAD R166, R166, UR4, RZ ;  /* 0x00000004a6a67c24 */ /* 0x000fe2000f8e02ff */
[-C--:B------:R-:W-:Y:S02]  /*5940*/  LEA.HI.X.SX32 R155, R155, R91.reuse, 0x1, P6 ;  /* 0x0000005b9b9b7211 */ /* 0x080fe400030f0eff */
[----:B------:R-:W-:Y:S02]  /*5950*/  LEA R164, P3, R25, R90, 0x1 ;  /* 0x0000005a19a47211 */ /* 0x000fe400078608ff */
[-C--:B------:R-:W-:Y:S01]  /*5960*/  LEA.HI.X.SX32 R163, R24, R91.reuse, 0x1, P5 ;  /* 0x0000005b18a37211 */ /* 0x080fe200028f0eff */
[----:B------:R-:W-:Y:S01]  /*5970*/  IMAD R75, R75, UR4, RZ ;  /* 0x000000044b4b7c24 */ /* 0x000fe2000f8e02ff */
[----:B------:R-:W-:-:S02]  /*5980*/  LEA.HI.X.SX32 R71, R71, R91, 0x1, P4 ;  /* 0x0000005b47477211 */ /* 0x000fc400020f0eff */
[----:B------:R-:W-:Y:S02]  /*5990*/  LEA R160, P6, R161, R90, 0x1 ;  /* 0x0000005aa1a07211 */ /* 0x000fe400078c08ff */
[----:B------:R-:W-:Y:S02]  /*59a0*/  LEA R24, P5, R80, R170, 0x1 ;  /* 0x000000aa50187211 */ /* 0x000fe400078a08ff */
[----:B------:R-:W-:Y:S02]  /*59b0*/  LEA R72, P4, R73, R90, 0x1 ;  /* 0x0000005a49487211 */ /* 0x000fe400078808ff */
[----:B------:R-:W-:Y:S02]  /*59c0*/  PRMT R82, RZ, 0x7610, R82 ;  /* 0x00007610ff527816 */ /* 0x000fe40000000052 */
[-C--:B------:R-:W-:Y:S02]  /*59d0*/  LEA.HI.X.SX32 R165, R25, R91.reuse, 0x1, P3 ;  /* 0x0000005b19a57211 */ /* 0x080fe400018f0eff */
[----:B------:R-:W-:-:S02]  /*59e0*/  LEA.HI.X.SX32 R161, R161, R91, 0x1, P6 ;  /* 0x0000005ba1a17211 */ /* 0x000fc400030f0eff */
[----:B------:R-:W-:Y:S01]  /*59f0*/  LEA.HI.X.SX32 R25, R80, R195, 0x1, P5 ;  /* 0x000000c350197211 */ /* 0x000fe200028f0eff */
[----:B------:R-:W-:Y:S01]  /*5a00*/  IMAD R77, R77, UR4, RZ ;  /* 0x000000044d4d7c24 */ /* 0x000fe2000f8e02ff */
[----:B------:R-:W-:Y:S01]  /*5a10*/  LOP3.LUT R18, R193, 0x3e, RZ, 0xfc, !PT ;  /* 0x0000003ec1127812 */ /* 0x000fe200078efcff */
[----:B------:R-:W-:Y:S01]  /*5a20*/  IMAD R181, R20, 0x2, R181 ;  /* 0x0000000214b57824 */ /* 0x000fe200078e02b5 */
[-C--:B------:R-:W-:Y:S01]  /*5a30*/  LEA.HI.X.SX32 R73, R73, R91.reuse, 0x1, P4 ;  /* 0x0000005b49497211 */ /* 0x080fe200020f0eff */
[----:B------:R0:W5:Y:S01]  /*5a40*/  @P2 LDG.E.U16 R82, desc[UR20][R24.64] ;  /* 0x0000001418522981 */ /* 0x000162000c1e1500 */
[CC--:B------:R-:W-:Y:S02]  /*5a50*/  LEA R220, P6, R166.reuse, R90.reuse, 0x1 ;  /* 0x0000005aa6dc7211 */ /* 0x0c0fe400078c08ff */
[----:B------:R-:W-:Y:S02]  /*5a60*/  LEA R74, P4, R75, R90, 0x1 ;  /* 0x0000005a4b4a7211 */ /* 0x000fe400078808ff */
[----:B------:R-:W-:-:S02]  /*5a70*/  LEA.HI.X.SX32 R221, R166, R91, 0x1, P6 ;  /* 0x0000005ba6dd7211 */ /* 0x000fc400030f0eff */
[----:B------:R-:W-:Y:S01]  /*5a80*/  ISETP.LT.AND P3, PT, R18, R22, P0 ;  /* 0x000000161200720c */ /* 0x000fe20000761270 */
[----:B------:R-:W-:Y:S01]  /*5a90*/  IMAD R79, R79, UR4, RZ ;  /* 0x000000044f4f7c24 */ /* 0x000fe2000f8e02ff */
[----:B------:R-:W-:Y:S02]  /*5aa0*/  LEA.HI.X.SX32 R75, R75, R91, 0x1, P4 ;  /* 0x0000005b4b4b7211 */ /* 0x000fe400020f0eff */
[----:B------:R-:W-:Y:S02]  /*5ab0*/  LEA R166, P2, R167, R170, 0x1 ;  /* 0x000000aaa7a67211 */ /* 0x000fe400078408ff */
[----:B------:R-:W-:Y:S02]  /*5ac0*/  LEA R76, P4, R77, R90, 0x1 ;  /* 0x0000005a4d4c7211 */ /* 0x000fe400078808ff */
[----:B0-----:R-:W-:Y:S02]  /*5ad0*/  LEA R24, P5, R181, R170, 0x1 ;  /* 0x000000aab5187211 */ /* 0x001fe400078a08ff */
[----:B------:R-:W-:-:S02]  /*5ae0*/  LOP3.LUT R224, R193, 0x2, RZ, 0xfc, !PT ;  /* 0x00000002c1e07812 */ /* 0x000fc400078efcff */
[----:B------:R-:W-:Y:S01]  /*5af0*/  LEA.HI.X.SX32 R167, R167, R195, 0x1, P2 ;  /* 0x000000c3a7a77211 */ /* 0x000fe200010f0eff */
[----:B------:R-:W-:Y:S01]  /*5b00*/  IMAD R168, R168, UR4, RZ ;  /* 0x00000004a8a87c24 */ /* 0x000fe2000f8e02ff */
[----:B------:R-:W-:Y:S02]  /*5b10*/  LEA.HI.X.SX32 R77, R77, R91, 0x1, P4 ;  /* 0x0000005b4d4d7211 */ /* 0x000fe400020f0eff */
[----:B------:R-:W-:Y:S02]  /*5b20*/  LEA.HI.X.SX32 R25, R181, R195, 0x1, P5 ;  /* 0x000000c3b5197211 */ /* 0x000fe400028f0eff */
[----:B------:R-:W-:Y:S02]  /*5b30*/  ISETP.LT.AND P2, PT, R224, R22, P0 ;  /* 0x00000016e000720c */ /* 0x000fe40000741270 */
[----:B------:R-:W-:Y:S02]  /*5b40*/  LEA R78, P4, R79, R90, 0x1 ;  /* 0x0000005a4f4e7211 */ /* 0x000fe400078808ff */
[----:B------:R-:W-:-:S02]  /*5b50*/  PRMT R181, RZ, 0x7610, R181 ;  /* 0x00007610ffb57816 */ /* 0x000fc400000000b5 */
[----:B------:R-:W-:Y:S02]  /*5b60*/  LOP3.LUT R223, R193, 0x4, RZ, 0xfc, !PT ;  /* 0x00000004c1df7812 */ /* 0x000fe400078efcff */
[-C--:B------:R-:W-:Y:S02]  /*5b70*/  LEA.HI.X.SX32 R79, R79, R91.reuse, 0x1, P4 ;  /* 0x0000005b4f4f7211 */ /* 0x080fe400020f0eff */
[C---:B------:R-:W-:Y:S01]  /*5b80*/  LEA R90, P4, R168.reuse, R90, 0x1 ;  /* 0x0000005aa85a7211 */ /* 0x040fe200078808ff */
[----:B------:R0:W5:Y:S01]  /*5b90*/  @P3 LDG.E.U16 R181, desc[UR20][R24.64] ;  /* 0x0000001418b53981 */ /* 0x000162000c1e1500 */
[----:B------:R-:W-:Y:S02]  /*5ba0*/  PRMT R212, RZ, 0x7610, R212 ;  /* 0x00007610ffd47816 */ /* 0x000fe400000000d4 */
[----:B------:R-:W-:Y:S02]  /*5bb0*/  ISETP.LT.AND P3, PT, R223, R22, P0 ;  /* 0x00000016df00720c */ /* 0x000fe40000761270 */
[----:B------:R-:W-:Y:S01]  /*5bc0*/  LEA.HI.X.SX32 R91, R168, R91, 0x1, P4 ;  /* 0x0000005ba85b7211 */ /* 0x000fe200020f0eff */
[----:B------:R-:W-:-:S04]  /*5bd0*/  @!UP1 UIADD3 UR4, UPT, UPT, -UR6, 0x100000, URZ ;  /* 0x0010000006049890 */ /* 0x000fc8000fffe1ff */
[----:B------:R-:W-:Y:S02]  /*5be0*/  @!UP1 USHF.L.U32 UR5, UR4, 0xb, URZ ;  /* 0x0000000b04059899 */ /* 0x000fe400080006ff */
[----:B------:R-:W-:Y:S01]  /*5bf0*/  @!UP1 USHF.L.U32 UR4, UR4, 0x1, URZ ;  /* 0x0000000104049899 */ /* 0x000fe200080006ff */
[----:B------:R-:W5:Y:S01]  /*5c00*/  @P2 LDG.E.U16 R212, desc[UR20][R166.64] ;  /* 0x00000014a6d42981 */ /* 0x000f62000c1e1500 */
[----:B------:R-:W-:Y:S02]  /*5c10*/  LEA R168, P4, R169, R170, 0x1 ;  /* 0x000000aaa9a87211 */ /* 0x000fe400078808ff */
[----:B------:R-:W-:Y:S02]  /*5c20*/  LOP3.LUT R222, R193, 0x6, RZ, 0xfc, !PT ;  /* 0x00000006c1de7812 */ /* 0x000fe400078efcff */
[----:B------:R-:W-:Y:S02]  /*5c30*/  LEA.HI.X.SX32 R169, R169, R195, 0x1, P4 ;  /* 0x000000c3a9a97211 */ /* 0x000fe400020f0eff */
[----:B------:R-:W-:-:S02]  /*5c40*/  PRMT R200, RZ, 0x7610, R200 ;  /* 0x00007610ffc87816 */ /* 0x000fc400000000c8 */
[-C--:B------:R-:W-:Y:S01]  /*5c50*/  ISETP.LT.AND P4, PT, R222, R22.reuse, P0 ;  /* 0x00000016de00720c */ /* 0x080fe20000781270 */
[----:B------:R-:W-:Y:S01]  /*5c60*/  VOTEU.ALL UP1, P1 ;  /* 0x0000000000ff7886 */ /* 0x000fe20000820000 */
[----:B------:R-:W-:Y:S02]  /*5c70*/  ISETP.LT.AND P0, PT, R219, R22, P0 ;  /* 0x00000016db00720c */ /* 0x000fe40000701270 */
[C---:B------:R-:W-:Y:S01]  /*5c80*/  LEA R170, P5, R171.reuse, R170, 0x1 ;  /* 0x000000aaabaa7211 */ /* 0x040fe200078a08ff */
[----:B------:R-:W5:Y:S01]  /*5c90*/  @P3 LDG.E.U16 R200, desc[UR20][R168.64] ;  /* 0x00000014a8c83981 */ /* 0x000f62000c1e1500 */
[----:B------:R1:W0:Y:S01]  /*5ca0*/  @!UP1 SYNCS.EXCH.64 URZ, [UR9+0xc008], UR4 ;  /* 0x00c0080409ff95b2 */ /* 0x0002220008000100 */
[----:B------:R-:W-:Y:S02]  /*5cb0*/  PRMT R202, RZ, 0x7610, R202 ;  /* 0x00007610ffca7816 */ /* 0x000fe400000000ca */
[----:B------:R-:W-:Y:S01]  /*5cc0*/  LEA.HI.X.SX32 R171, R171, R195, 0x1, P5 ;  /* 0x000000c3abab7211 */ /* 0x000fe200028f0eff */
[----:B--2---:R2:W-:Y:S01]  /*5cd0*/  STS.U16 [R2+UR9+0x8400], R194 ;  /* 0x008400c202007988 */ /* 0x0045e20008000409 */
[----:B------:R-:W-:-:S02]  /*5ce0*/  PRMT R193, RZ, 0x7610, R193 ;  /* 0x00007610ffc17816 */ /* 0x000fc400000000c1 */
[----:B------:R-:W-:Y:S01]  /*5cf0*/  PRMT R195, RZ, 0x7610, R195 ;  /* 0x00007610ffc37816 */ /* 0x000fe200000000c3 */
[----:B---3--:R3:W-:Y:S01]  /*5d00*/  STS.U16 [R2+UR9+0x8800], R196 ;  /* 0x008800c402007988 */ /* 0x0087e20008000409 */
[----:B------:R-:W-:-:S03]  /*5d10*/  PRMT R198, RZ, 0x7610, R198 ;  /* 0x00007610ffc67816 */ /* 0x000fc600000000c6 */
[----:B------:R1:W-:Y:S01]  /*5d20*/  STS.U16 [R2+UR9+0x8000], R197 ;  /* 0x008000c502007988 */ /* 0x0003e20008000409 */
[----:B--2---:R-:W-:-:S03]  /*5d30*/  PRMT R194, RZ, 0x7610, R194 ;  /* 0x00007610ffc27816 */ /* 0x004fc600000000c2 */
[----:B------:R-:W2:Y:S01]  /*5d40*/  @P4 LDG.E.U16 R202, desc[UR20][R170.64] ;  /* 0x00000014aaca4981 */ /* 0x000ea2000c1e1500 */
[----:B---3--:R-:W-:-:S03]  /*5d50*/  PRMT R196, RZ, 0x7610, R196 ;  /* 0x00007610ffc47816 */ /* 0x008fc600000000c4 */
[----:B------:R-:W3:Y:S01]  /*5d60*/  @P0 LDG.E.U16 R193, desc[UR20][R38.64] ;  /* 0x0000001426c10981 */ /* 0x000ee2000c1e1500 */
[----:B-1----:R-:W-:Y:S02]  /*5d70*/  PRMT R197, RZ, 0x7610, R197 ;  /* 0x00007610ffc57816 */ /* 0x002fe400000000c5 */
[----:B------:R-:W-:Y:S01]  /*5d80*/  PRMT R199, RZ, 0x7610, R199 ;  /* 0x00007610ffc77816 */ /* 0x000fe200000000c7 */
[----:B------:R-:W2:Y:S01]  /*5d90*/  @P0 LDG.E.U16 R194, desc[UR20][R42.64] ;  /* 0x000000142ac20981 */ /* 0x000ea2000c1e1500 */
[----:B------:R-:W-:-:S03]  /*5da0*/  PRMT R201, RZ, 0x7610, R201 ;  /* 0x00007610ffc97816 */ /* 0x000fc600000000c9 */
        /* <DEDUP_REMOVED lines=9> */
[----:B------:R-:W-:Y:S02]  /*5e40*/  PRMT R207, RZ, 0x7610, R207 ;  /* 0x00007610ffcf7816 */ /* 0x000fe400000000cf */
[----:B0-----:R-:W-:Y:S01]  /*5e50*/  PRMT R24, RZ, 0x7610, R24 ;  /* 0x00007610ff187816 */ /* 0x001fe20000000018 */
[----:B------:R-:W2:Y:S01]  /*5e60*/  @P0 LDG.E.U16 R201, desc[UR20][R66.64] ;  /* 0x0000001442c90981 */ /* 0x000ea2000c1e1500 */
[----:B------:R-:W-:Y:S02]  /*5e70*/  PRMT R25, RZ, 0x7610, R25 ;  /* 0x00007610ff197816 */ /* 0x000fe40000000019 */
[----:B------:R-:W-:Y:S01]  /*5e80*/  PRMT R208, RZ, 0x7610, R208 ;  /* 0x00007610ffd07816 */ /* 0x000fe200000000d0 */
[----:B------:R-:W3:Y:S01]  /*5e90*/  @P0 LDG.E.U16 R203, desc[UR20][R68.64] ;  /* 0x0000001444cb0981 */ /* 0x000ee2000c1e1500 */
[----:B------:R-:W-:-:S03]  /*5ea0*/  PRMT R209, RZ, 0x7610, R209 ;  /* 0x00007610ffd17816 */ /* 0x000fc600000000d1 */
[----:B------:R-:W3:Y:S04]  /*5eb0*/  @P0 LDG.E.U16 R204, desc[UR20][R70.64] ;  /* 0x0000001446cc0981 */ /* 0x000ee8000c1e1500 */
[----:B------:R-:W3:Y:S04]  /*5ec0*/  @P0 LDG.E.U16 R205, desc[UR20][R72.64] ;  /* 0x0000001448cd0981 */ /* 0x000ee8000c1e1500 */
[----:B------:R-:W3:Y:S04]  /*5ed0*/  @P0 LDG.E.U16 R206, desc[UR20][R74.64] ;  /* 0x000000144ace0981 */ /* 0x000ee8000c1e1500 */
[----:B------:R-:W3:Y:S04]  /*5ee0*/  @P0 LDG.E.U16 R207, desc[UR20][R76.64] ;  /* 0x000000144ccf0981 */ /* 0x000ee8000c1e1500 */
[----:B------:R-:W3:Y:S04]  /*5ef0*/  @P0 LDG.E.U16 R24, desc[UR20][R34.64] ;  /* 0x0000001422180981 */ /* 0x000ee8000c1e1500 */
[----:B------:R-:W3:Y:S04]  /*5f00*/  @P0 LDG.E.U16 R25, desc[UR20][R32.64] ;  /* 0x0000001420190981 */ /* 0x000ee8000c1e1500 */
[----:B------:R-:W3:Y:S04]  /*5f10*/  @P0 LDG.E.U16 R208, desc[UR20][R78.64] ;  /* 0x000000144ed00981 */ /* 0x000ee8000c1e1500 */
[----:B------:R-:W3:Y:S01]  /*5f20*/  @P0 LDG.E.U16 R209, desc[UR20][R30.64] ;  /* 0x000000141ed10981 */ /* 0x000ee2000c1e1500 */
[----:B------:R-:W-:-:S03]  /*5f30*/  LOP3.LUT R222, R2, 0x20, RZ, 0x3c, !PT ;  /* 0x0000002002de7812 */ /* 0x000fc600078e3cff */
[----:B----4-:R0:W-:Y:S04]  /*5f40*/  STS.U16 [R2+UR9+0x8c00], R192 ;  /* 0x008c00c002007988 */ /* 0x0101e80008000409 */
[----:B-----5:R-:W-:Y:S04]  /*5f50*/  STS.U16 [R2+UR9+0x9000], R191 ;  /* 0x009000bf02007988 */ /* 0x020fe80008000409 */
[----:B------:R-:W-:Y:S04]  /*5f60*/  STS.U16 [R2+UR9+0x9400], R190 ;  /* 0x009400be02007988 */ /* 0x000fe80008000409 */
[----:B------:R-:W-:Y:S04]  /*5f70*/  STS.U16 [R2+UR9+0x9800], R189 ;  /* 0x009800bd02007988 */ /* 0x000fe80008000409 */
[----:B------:R-:W-:Y:S01]  /*5f80*/  STS.U16 [R2+UR9+0x9c00], R188 ;  /* 0x009c00bc02007988 */ /* 0x000fe20008000409 */
[----:B------:R-:W-:-:S03]  /*5f90*/  LOP3.LUT R237, R2, 0x40, RZ, 0x3c, !PT ;  /* 0x0000004002ed7812 */ /* 0x000fc600078e3cff */
[----:B------:R-:W-:Y:S04]  /*5fa0*/  STS.U16 [R222+UR9+0x8d00], R180 ;  /* 0x008d00b4de007988 */ /* 0x000fe80008000409 */
[----:B------:R-:W-:Y:S04]  /*5fb0*/  STS.U16 [R222+UR9+0x9100], R187 ;  /* 0x009100bbde007988 */ /* 0x000fe80008000409 */
[----:B------:R-:W-:Y:S04]  /*5fc0*/  STS.U16 [R222+UR9+0x9500], R186 ;  /* 0x009500bade007988 */ /* 0x000fe80008000409 */
[----:B------:R-:W-:Y:S04]  /*5fd0*/  STS.U16 [R222+UR9+0x9900], R185 ;  /* 0x009900b9de007988 */ /* 0x000fe80008000409 */
[----:B------:R-:W-:Y:S04]  /*5fe0*/  STS.U16 [R222+UR9+0x9d00], R184 ;  /* 0x009d00b8de007988 */ /* 0x000fe80008000409 */
[----:B------:R-:W-:Y:S04]  /*5ff0*/  STS.U16 [R222+UR9+0x8500], R183 ;  /* 0x008500b7de007988 */ /* 0x000fe80008000409 */
[----:B------:R1:W-:Y:S01]  /*6000*/  STS.U16 [R222+UR9+0x8900], R182 ;  /* 0x008900b6de007988 */ /* 0x0003e20008000409 */
[----:B------:R-:W-:-:S02]  /*6010*/  LOP3.LUT R219, R2, 0x60, RZ, 0x3c, !PT ;  /* 0x0000006002db7812 */ /* 0x000fc400078e3cff */
[----:B------:R-:W-:Y:S02]  /*6020*/  PRMT R210, RZ, 0x7610, R210 ;  /* 0x00007610ffd27816 */ /* 0x000fe400000000d2 */
[----:B------:R-:W-:Y:S02]  /*6030*/  PRMT R211, RZ, 0x7610, R211 ;  /* 0x00007610ffd37816 */ /* 0x000fe400000000d3 */
[----:B0-----:R-:W-:Y:S02]  /*6040*/  PRMT R192, RZ, 0x7610, R192 ;  /* 0x00007610ffc07816 */ /* 0x001fe400000000c0 */
[----:B------:R-:W4:Y:S04]  /*6050*/  @P0 LDG.E.U16 R210, desc[UR20][R36.64] ;  /* 0x0000001424d20981 */ /* 0x000f28000c1e1500 */
[----:B------:R-:W5:Y:S04]  /*6060*/  @P0 LDG.E.U16 R211, desc[UR20][R40.64] ;  /* 0x0000001428d30981 */ /* 0x000f68000c1e1500 */
[----:B------:R-:W4:Y:S01]  /*6070*/  @P0 LDG.E.U16 R192, desc[UR20][R44.64] ;  /* 0x000000142cc00981 */ /* 0x000f22000c1e1500 */
[----:B-1----:R-:W-:-:S02]  /*6080*/  PRMT R182, RZ, 0x7610, R182 ;  /* 0x00007610ffb67816 */ /* 0x002fc400000000b6 */
[----:B------:R-:W-:-:S04]  /*6090*/  PRMT R183, RZ, 0x7610, R183 ;  /* 0x00007610ffb77816 */ /* 0x000fc800000000b7 */
[----:B------:R-:W4:Y:S01]  /*60a0*/  @P0 LDG.E.U16 R182, desc[UR20][R160.64] ;  /* 0x00000014a0b60981 */ /* 0x000f22000c1e1500 */
[----:B------:R-:W-:-:S03]  /*60b0*/  PRMT R180, RZ, 0x7610, R180 ;  /* 0x00007610ffb47816 */ /* 0x000fc600000000b4 */
[----:B------:R-:W4:Y:S01]  /*60c0*/  @P0 LDG.E.U16 R183, desc[UR20][R220.64] ;  /* 0x00000014dcb70981 */ /* 0x000f22000c1e1500 */
[----:B------:R-:W-:Y:S02]  /*60d0*/  PRMT R184, RZ, 0x7610, R184 ;  /* 0x00007610ffb87816 */ /* 0x000fe400000000b8 */
[----:B------:R-:W-:Y:S01]  /*60e0*/  PRMT R185, RZ, 0x7610, R185 ;  /* 0x00007610ffb97816 */ /* 0x000fe200000000b9 */
[----:B------:R-:W4:Y:S01]  /*60f0*/  @P0 LDG.E.U16 R180, desc[UR20][R122.64] ;  /* 0x000000147ab40981 */ /* 0x000f22000c1e1500 */
[----:B------:R-:W-:Y:S02]  /*6100*/  PRMT R186, RZ, 0x7610, R186 ;  /* 0x00007610ffba7816 */ /* 0x000fe400000000ba */
[----:B------:R-:W-:Y:S01]  /*6110*/  PRMT R187, RZ, 0x7610, R187 ;  /* 0x00007610ffbb7816 */ /* 0x000fe200000000bb */
[----:B------:R-:W4:Y:S01]  /*6120*/  @P0 LDG.E.U16 R184, desc[UR20][R126.64] ;  /* 0x000000147eb80981 */ /* 0x000f22000c1e1500 */
[----:B------:R-:W-:Y:S02]  /*6130*/  PRMT R188, RZ, 0x7610, R188 ;  /* 0x00007610ffbc7816 */ /* 0x000fe400000000bc */
[----:B------:R-:W-:Y:S01]  /*6140*/  PRMT R189, RZ, 0x7610, R189 ;  /* 0x00007610ffbd7816 */ /* 0x000fe200000000bd */
[----:B------:R-:W4:Y:S01]  /*6150*/  @P0 LDG.E.U16 R185, desc[UR20][R132.64] ;  /* 0x0000001484b90981 */ /* 0x000f22000c1e1500 */
[----:B------:R-:W-:-:S03]  /*6160*/  PRMT R190, RZ, 0x7610, R190 ;  /* 0x00007610ffbe7816 */ /* 0x000fc600000000be */
[----:B------:R-:W4:Y:S04]  /*6170*/  @P0 LDG.E.U16 R186, desc[UR20][R138.64] ;  /* 0x000000148aba0981 */ /* 0x000f28000c1e1500 */
[----:B------:R-:W4:Y:S04]  /*6180*/  @P0 LDG.E.U16 R187, desc[UR20][R144.64] ;  /* 0x0000001490bb0981 */ /* 0x000f28000c1e1500 */
[----:B------:R-:W4:Y:S04]  /*6190*/  @P0 LDG.E.U16 R188, desc[UR20][R150.64] ;  /* 0x0000001496bc0981 */ /* 0x000f28000c1e1500 */
[----:B------:R-:W4:Y:S01]  /*61a0*/  @P0 LDG.E.U16 R189, desc[UR20][R156.64] ;  /* 0x000000149cbd0981 */ /* 0x000f22000c1e1500 */
[----:B------:R-:W-:-:S03]  /*61b0*/  PRMT R191, RZ, 0x7610, R191 ;  /* 0x00007610ffbf7816 */ /* 0x000fc600000000bf */
[----:B------:R-:W4:Y:S04]  /*61c0*/  @P0 LDG.E.U16 R190, desc[UR20][R162.64] ;  /* 0x00000014a2be0981 */ /* 0x000f28000c1e1500 */
[----:B------:R-:W4:Y:S04]  /*61d0*/  @P0 LDG.E.U16 R191, desc[UR20][R90.64] ;  /* 0x000000145abf0981 */ /* 0x000f28000c1e1500 */
[----:B------:R-:W-:Y:S04]  /*61e0*/  STS.U16 [R222+UR9+0x8100], R212 ;  /* 0x008100d4de007988 */ /* 0x000fe80008000409 */
        /* <DEDUP_REMOVED lines=15> */
[----:B--2---:R-:W-:Y:S04]  /*62e0*/  STS.U16 [R219+UR9+0x8300], R202 ;  /* 0x008300cadb007988 */ /* 0x004fe80008000409 */
[----:B---3--:R0:W-:Y:S04]  /*62f0*/  STS.U16 [R2+UR9+0x800], R193 ;  /* 0x000800c102007988 */ /* 0x0081e80008000409 */
[----:B------:R1:W-:Y:S04]  /*6300*/  STS.U16 [R2+UR9+0xc00], R194 ;  /* 0x000c00c202007988 */ /* 0x0003e80008000409 */
[----:B------:R2:W-:Y:S01]  /*6310*/  STS.U16 [R2+UR9+0x1000], R195 ;  /* 0x001000c302007988 */ /* 0x0005e20008000409 */
[----:B0-----:R-:W-:-:S03]  /*6320*/  PRMT R193, RZ, 0x7610, R193 ;  /* 0x00007610ffc17816 */ /* 0x001fc600000000c1 */
[----:B------:R0:W-:Y:S01]  /*6330*/  STS.U16 [R2+UR9+0x1400], R196 ;  /* 0x001400c402007988 */ /* 0x0001e20008000409 */
[----:B-1----:R-:W-:-:S03]  /*6340*/  PRMT R194, RZ, 0x7610, R194 ;  /* 0x00007610ffc27816 */ /* 0x002fc600000000c2 */
[----:B------:R1:W-:Y:S01]  /*6350*/  STS.U16 [R2+UR9+0x1800], R197 ;  /* 0x001800c502007988 */ /* 0x0003e20008000409 */
[----:B--2---:R-:W-:-:S03]  /*6360*/  PRMT R195, RZ, 0x7610, R195 ;  /* 0x00007610ffc37816 */ /* 0x004fc600000000c3 */
[----:B------:R2:W-:Y:S01]  /*6370*/  STS.U16 [R2+UR9+0x1c00], R198 ;  /* 0x001c00c602007988 */ /* 0x0005e20008000409 */
[----:B0-----:R-:W-:-:S03]  /*6380*/  PRMT R196, RZ, 0x7610, R196 ;  /* 0x00007610ffc47816 */ /* 0x001fc600000000c4 */
[----:B------:R0:W-:Y:S01]  /*6390*/  STS.U16 [R2+UR9+0x2000], R199 ;  /* 0x002000c702007988 */ /* 0x0001e20008000409 */
[----:B-1----:R-:W-:-:S03]  /*63a0*/  PRMT R197, RZ, 0x7610, R197 ;  /* 0x00007610ffc57816 */ /* 0x002fc600000000c5 */
[----:B------:R-:W3:Y:S01]  /*63b0*/  @P0 LDG.E.U16 R193, desc[UR20][R48.64] ;  /* 0x0000001430c10981 */ /* 0x000ee2000c1e1500 */
[----:B--2---:R-:W-:-:S03]  /*63c0*/  PRMT R198, RZ, 0x7610, R198 ;  /* 0x00007610ffc67816 */ /* 0x004fc600000000c6 */
[----:B------:R1:W-:Y:S01]  /*63d0*/  STS.U16 [R2+UR9+0x2400], R201 ;  /* 0x002400c902007988 */ /* 0x0003e20008000409 */
[----:B------:R-:W-:Y:S02]  /*63e0*/  PRMT R200, RZ, 0x7610, R200 ;  /* 0x00007610ffc87816 */ /* 0x000fe400000000c8 */
[----:B0-----:R-:W-:Y:S01]  /*63f0*/  PRMT R199, RZ, 0x7610, R199 ;  /* 0x00007610ffc77816 */ /* 0x001fe200000000c7 */
[----:B------:R-:W2:Y:S01]  /*6400*/  @P0 LDG.E.U16 R194, desc[UR20][R52.64] ;  /* 0x0000001434c20981 */ /* 0x000ea2000c1e1500 */
[----:B------:R-:W-:-:S03]  /*6410*/  PRMT R202, RZ, 0x7610, R202 ;  /* 0x00007610ffca7816 */ /* 0x000fc600000000ca */
[----:B------:R-:W2:Y:S01]  /*6420*/  @P0 LDG.E.U16 R195, desc[UR20][R56.64] ;  /* 0x0000001438c30981 */ /* 0x000ea2000c1e1500 */
[----:B-1----:R-:W-:-:S03]  /*6430*/  PRMT R201, RZ, 0x7610, R201 ;  /* 0x00007610ffc97816 */ /* 0x002fc600000000c9 */
[----:B------:R0:W-:Y:S04]  /*6440*/  STS.U16 [R2+UR9+0x2800], R203 ;  /* 0x002800cb02007988 */ /* 0x0001e80008000409 */
[----:B------:R-:W2:Y:S04]  /*6450*/  @P0 LDG.E.U16 R196, desc[UR20][R60.64] ;  /* 0x000000143cc40981 */ /* 0x000ea8000c1e1500 */
[----:B------:R1:W-:Y:S01]  /*6460*/  STS.U16 [R2+UR9+0x2c00], R204 ;  /* 0x002c00cc02007988 */ /* 0x0003e20008000409 */
[----:B0-----:R-:W-:-:S03]  /*6470*/  PRMT R203, RZ, 0x7610, R203 ;  /* 0x00007610ffcb7816 */ /* 0x001fc600000000cb */
[----:B------:R-:W2:Y:S04]  /*6480*/  @P0 LDG.E.U16 R197, desc[UR20][R64.64] ;  /* 0x0000001440c50981 */ /* 0x000ea8000c1e1500 */
[----:B------:R0:W-:Y:S01]  /*6490*/  STS.U16 [R2+UR9+0x3000], R205 ;  /* 0x003000cd02007988 */ /* 0x0001e20008000409 */
[----:B-1----:R-:W-:-:S03]  /*64a0*/  PRMT R204, RZ, 0x7610, R204 ;  /* 0x00007610ffcc7816 */ /* 0x002fc600000000cc */
[----:B------:R-:W2:Y:S04]  /*64b0*/  @P0 LDG.E.U16 R198, desc[UR20][R128.64] ;  /* 0x0000001480c60981 */ /* 0x000ea8000c1e1500 */
[----:B------:R1:W-:Y:S01]  /*64c0*/  STS.U16 [R2+UR9+0x3400], R206 ;  /* 0x003400ce02007988 */ /* 0x0003e20008000409 */
[----:B0-----:R-:W-:-:S03]  /*64d0*/  PRMT R205, RZ, 0x7610, R205 ;  /* 0x00007610ffcd7816 */ /* 0x001fc600000000cd */
[----:B------:R-:W2:Y:S04]  /*64e0*/  @P0 LDG.E.U16 R199, desc[UR20][R134.64] ;  /* 0x0000001486c70981 */ /* 0x000ea8000c1e1500 */
[----:B------:R0:W-:Y:S01]  /*64f0*/  STS.U16 [R2+UR9+0x3800], R207 ;  /* 0x003800cf02007988 */ /* 0x0001e20008000409 */
[----:B-1----:R-:W-:-:S03]  /*6500*/  PRMT R206, RZ, 0x7610, R206 ;  /* 0x00007610ffce7816 */ /* 0x002fc600000000ce */
[----:B------:R-:W2:Y:S04]  /*6510*/  @P0 LDG.E.U16 R200, desc[UR20][R140.64] ;  /* 0x000000148cc80981 */ /* 0x000ea8000c1e1500 */
[----:B------:R1:W-:Y:S01]  /*6520*/  STS.U16 [R2+UR9], R24 ;  /* 0x0000001802007988 */ /* 0x0003e20008000409 */
[----:B0-----:R-:W-:-:S03]  /*6530*/  PRMT R207, RZ, 0x7610, R207 ;  /* 0x00007610ffcf7816 */ /* 0x001fc600000000cf */
[----:B------:R-:W-:Y:S04]  /*6540*/  STS.U16 [R2+UR9+0x400], R25 ;  /* 0x0004001902007988 */ /* 0x000fe80008000409 */
[----:B------:R0:W-:Y:S04]  /*6550*/  STS.U16 [R2+UR9+0x3c00], R208 ;  /* 0x003c00d002007988 */ /* 0x0001e80008000409 */
[----:B------:R-:W2:Y:S01]  /*6560*/  @P0 LDG.E.U16 R201, desc[UR20][R146.64] ;  /* 0x0000001492c90981 */ /* 0x000ea2000c1e1500 */
[----:B-1----:R-:W-:-:S03]  /*6570*/  PRMT R24, RZ, 0x7610, R24 ;  /* 0x00007610ff187816 */ /* 0x002fc60000000018 */
[----:B------:R1:W-:Y:S01]  /*6580*/  STS.U16 [R222+UR9+0x100], R209 ;  /* 0x000100d1de007988 */ /* 0x0003e20008000409 */
[----:B0-----:R-:W-:-:S03]  /*6590*/  PRMT R208, RZ, 0x7610, R208 ;  /* 0x00007610ffd07816 */ /* 0x001fc600000000d0 */
[----:B------:R-:W2:Y:S01]  /*65a0*/  @P0 LDG.E.U16 R202, desc[UR20][R152.64] ;  /* 0x0000001498ca0981 */ /* 0x000ea2000c1e1500 */
[----:B------:R-:W-:-:S03]  /*65b0*/  PRMT R25, RZ, 0x7610, R25 ;  /* 0x00007610ff197816 */ /* 0x000fc60000000019 */
[----:B------:R-:W2:Y:S01]  /*65c0*/  @P0 LDG.E.U16 R203, desc[UR20][R158.64] ;  /* 0x000000149ecb0981 */ /* 0x000ea2000c1e1500 */
[----:B-1----:R-:W-:-:S03]  /*65d0*/  PRMT R209, RZ, 0x7610, R209 ;  /* 0x00007610ffd17816 */ /* 0x002fc600000000d1 */
        /* <DEDUP_REMOVED lines=28> */
[----:B------:R-:W2:Y:S04]  /*67a0*/  @P0 LDG.E.U16 R181, desc[UR20][R154.64] ;  /* 0x000000149ab50981 */ /* 0x000ea8000c1e1500 */
[----:B------:R-:W2:Y:S04]  /*67b0*/  @P0 LDG.E.U16 R84, desc[UR20][R94.64] ;  /* 0x000000145e540981 */ /* 0x000ea8000c1e1500 */
[----:B------:R-:W2:Y:S04]  /*67c0*/  @P0 LDG.E.U16 R85, desc[UR20][R98.64] ;  /* 0x0000001462550981 */ /* 0x000ea8000c1e1500 */
[----:B------:R-:W2:Y:S04]  /*67d0*/  @P0 LDG.E.U16 R87, desc[UR20][R102.64] ;  /* 0x0000001466570981 */ /* 0x000ea8000c1e1500 */
[----:B------:R-:W2:Y:S04]  /*67e0*/  @P0 LDG.E.U16 R172, desc[UR20][R106.64] ;  /* 0x000000146aac0981 */ /* 0x000ea8000c1e1500 */
[----:B------:R-:W2:Y:S04]  /*67f0*/  @P0 LDG.E.U16 R175, desc[UR20][R110.64] ;  /* 0x000000146eaf0981 */ /* 0x000ea8000c1e1500 */
[----:B------:R-:W2:Y:S04]  /*6800*/  @P0 LDG.E.U16 R176, desc[UR20][R114.64] ;  /* 0x0000001472b00981 */ /* 0x000ea8000c1e1500 */
[----:B------:R-:W2:Y:S04]  /*6810*/  @P0 LDG.E.U16 R177, desc[UR20][R118.64] ;  /* 0x0000001476b10981 */ /* 0x000ea8000c1e1500 */
[----:B----4-:R-:W-:Y:S04]  /*6820*/  STS.U16 [R222+UR9+0x500], R210 ;  /* 0x000500d2de007988 */ /* 0x010fe80008000409 */
[----:B-----5:R-:W-:Y:S04]  /*6830*/  STS.U16 [R222+UR9+0x900], R211 ;  /* 0x000900d3de007988 */ /* 0x020fe80008000409 */
[----:B------:R0:W-:Y:S01]  /*6840*/  STS.U16 [R222+UR9+0xd00], R192 ;  /* 0x000d00c0de007988 */ /* 0x0001e20008000409 */
[----:B------:R-:W-:-:S02]  /*6850*/  SHF.R.S32.HI R234, RZ, 0x1f, R213 ;  /* 0x0000001fffea7819 */ /* 0x000fc400000114d5 */
[-C--:B------:R-:W-:Y:S02]  /*6860*/  LEA R227, P2, R213, R86.reuse, 0x1 ;  /* 0x00000056d5e37211 */ /* 0x080fe400078408ff */
[----:B------:R-:W-:Y:S02]  /*6870*/  LEA R230, P3, R19, R86, 0x1 ;  /* 0x0000005613e67211 */ /* 0x000fe400078608ff */
[----:B0-----:R-:W-:-:S04]  /*6880*/  SHF.R.S32.HI R192, RZ, 0x1f, R23 ;  /* 0x0000001fffc07819 */ /* 0x001fc80000011417 */
[----:B------:R-:W-:-:S04]  /*6890*/  SHF.L.U64.HI R23, R23, 0x1, R192 ;  /* 0x0000000117177819 */ /* 0x000fc800000102c0 */
[----:B------:R-:W-:Y:S02]  /*68a0*/  LEA.HI.X R234, R213, R23, R234, 0x1, P2 ;  /* 0x00000017d5ea7211 */ /* 0x000fe400010f0cea */
[----:B------:R-:W-:Y:S02]  /*68b0*/  LEA R225, P2, R26, R86, 0x1 ;  /* 0x000000561ae17211 */ /* 0x000fe400078408ff */
[----:B------:R-:W-:Y:S01]  /*68c0*/  ISETP.NE.U32.AND P0, PT, R214, RZ, PT ;  /* 0x000000ffd600720c */ /* 0x000fe20003f05070 */
[----:B---3--:R-:W-:Y:S04]  /*68d0*/  STS.U16 [R222+UR9+0x1100], R193 ;  /* 0x001100c1de007988 */ /* 0x008fe80008000409 */
[----:B--2---:R-:W-:Y:S04]  /*68e0*/  STS.U16 [R222+UR9+0x1500], R194 ;  /* 0x001500c2de007988 */ /* 0x004fe80008000409 */
        /* <DEDUP_REMOVED lines=15> */
[----:B------:R0:W-:Y:S04]  /*69e0*/  STS.U16 [R237+UR9+0x1600], R24 ;  /* 0x00160018ed007988 */ /* 0x0001e80008000409 */
[----:B------:R-:W-:Y:S04]  /*69f0*/  STS.U16 [R237+UR9+0x1a00], R25 ;  /* 0x001a0019ed007988 */ /* 0x000fe80008000409 */
[----:B------:R-:W-:Y:S01]  /*6a00*/  STS.U16 [R237+UR9+0x1e00], R82 ;  /* 0x001e0052ed007988 */ /* 0x000fe20008000409 */
[----:B0-----:R-:W-:-:S03]  /*6a10*/  SHF.R.S32.HI R24, RZ, 0x1f, R19 ;  /* 0x0000001fff187819 */ /* 0x001fc60000011413 */
[----:B------:R-:W-:Y:S04]  /*6a20*/  STS.U16 [R237+UR9+0x2200], R83 ;  /* 0x00220053ed007988 */ /* 0x000fe80008000409 */
[----:B------:R0:W-:Y:S01]  /*6a30*/  STS.U16 [R237+UR9+0x2600], R173 ;  /* 0x002600aded007988 */ /* 0x0001e20008000409 */
[----:B------:R-:W-:-:S03]  /*6a40*/  LEA.HI.X R235, R19, R23, R24, 0x1, P3 ;  /* 0x0000001713eb7211 */ /* 0x000fc600018f0c18 */
[----:B------:R-:W-:Y:S01]  /*6a50*/  STS.U16 [R237+UR9+0x2a00], R174 ;  /* 0x002a00aeed007988 */ /* 0x000fe20008000409 */
[----:B------:R-:W-:-:S03]  /*6a60*/  SHF.R.S32.HI R19, RZ, 0x1f, R26 ;  /* 0x0000001fff137819 */ /* 0x000fc6000001141a */
[----:B------:R-:W-:Y:S04]  /*6a70*/  STS.U16 [R237+UR9+0x2e00], R178 ;  /* 0x002e00b2ed007988 */ /* 0x000fe80008000409 */
[----:B------:R1:W-:Y:S04]  /*6a80*/  STS.U16 [R237+UR9+0x3200], R179 ;  /* 0x003200b3ed007988 */ /* 0x0003e80008000409 */
[----:B------:R-:W-:Y:S01]  /*6a90*/  STS.U16 [R237+UR9+0x3600], R181 ;  /* 0x003600b5ed007988 */ /* 0x000fe20008000409 */
[----:B------:R-:W-:-:S03]  /*6aa0*/  SHF.R.S32.HI R24, RZ, 0x1f, R28 ;  /* 0x0000001fff187819 */ /* 0x000fc6000001141c */
[----:B------:R-:W-:Y:S01]  /*6ab0*/  STS.U16 [R237+UR9+0x3a00], R182 ;  /* 0x003a00b6ed007988 */ /* 0x000fe20008000409 */
[----:B------:R-:W-:-:S03]  /*6ac0*/  LEA R228, P3, R28, R86, 0x1 ;  /* 0x000000561ce47211 */ /* 0x000fc600078608ff */
[----:B------:R-:W-:Y:S01]  /*6ad0*/  STS.U16 [R237+UR9+0x3e00], R183 ;  /* 0x003e00b7ed007988 */ /* 0x000fe20008000409 */
[----:B------:R-:W-:-:S03]  /*6ae0*/  LEA.HI.X R232, R26, R23, R19, 0x1, P2 ;  /* 0x000000171ae87211 */ /* 0x000fc600010f0c13 */
[----:B------:R-:W-:Y:S01]  /*6af0*/  STS.U16 [R219+UR9+0x300], R84 ;  /* 0x00030054db007988 */ /* 0x000fe20008000409 */
[----:B------:R-:W-:Y:S02]  /*6b00*/  SHF.R.S32.HI R19, RZ, 0x1f, R29 ;  /* 0x0000001fff137819 */ /* 0x000fe4000001141d */
[----:B0-----:R-:W-:Y:S01]  /*6b10*/  LEA R173, P2, R29, R86, 0x1 ;  /* 0x000000561dad7211 */ /* 0x001fe200078408ff */
[----:B------:R0:W-:Y:S01]  /*6b20*/  STS.U16 [R219+UR9+0x700], R85 ;  /* 0x00070055db007988 */ /* 0x0001e20008000409 */
[----:B------:R-:W-:-:S03]  /*6b30*/  LEA.HI.X R233, R28, R23, R24, 0x1, P3 ;  /* 0x000000171ce97211 */ /* 0x000fc600018f0c18 */
        /* <DEDUP_REMOVED lines=8> */
[----:B-1----:R-:W-:Y:S01]  /*6bc0*/  LEA R179, P2, R27, R86, 0x1 ;  /* 0x000000561bb37211 */ /* 0x002fe200078408ff */
[----:B------:R-:W-:Y:S01]  /*6bd0*/  STS.U16 [R219+UR9+0x1b00], R177 ;  /* 0x001b00b1db007988 */ /* 0x000fe20008000409 */
[----:B------:R-:W-:-:S03]  /*6be0*/  LEA.HI.X R229, R81, R23, R24, 0x1, P3 ;  /* 0x0000001751e57211 */ /* 0x000fc600018f0c18 */
[----:B------:R-:W-:Y:S01]  /*6bf0*/  STS.U16 [R219+UR9+0x1f00], R180 ;  /* 0x001f00b4db007988 */ /* 0x000fe20008000409 */
[----:B------:R-:W-:-:S03]  /*6c00*/  SHF.R.S32.HI R24, RZ, 0x1f, R80 ;  /* 0x0000001fff187819 */ /* 0x000fc60000011450 */
[----:B------:R-:W-:Y:S01]  /*6c10*/  STS.U16 [R219+UR9+0x2300], R184 ;  /* 0x002300b8db007988 */ /* 0x000fe20008000409 */
[----:B------:R-:W-:Y:S01]  /*6c20*/  LEA R224, P3, R80, R86, 0x1 ;  /* 0x0000005650e07211 */ /* 0x000fe200078608ff */
[-C--:B0-----:R-:W-:Y:S02]  /*6c30*/  IMAD R85, R217, R20.reuse, RZ ;  /* 0x00000014d9557224 */ /* 0x081fe400078e02ff */
[----:B------:R-:W-:Y:S01]  /*6c40*/  STS.U16 [R219+UR9+0x2700], R185 ;  /* 0x002700b9db007988 */ /* 0x000fe20008000409 */
[-C--:B------:R-:W-:Y:S01]  /*6c50*/  LEA.HI.X R223, R27, R23.reuse, R19, 0x1, P2 ;  /* 0x000000171bdf7211 */ /* 0x080fe200010f0c13 */
[----:B------:R-:W-:Y:S02]  /*6c60*/  IMAD R27, R218, R20, RZ ;  /* 0x00000014da1b7224 */ /* 0x000fe400078e02ff */
[----:B------:R-:W-:Y:S04]  /*6c70*/  STS.U16 [R219+UR9+0x2b00], R186 ;  /* 0x002b00badb007988 */ /* 0x000fe80008000409 */
[----:B------:R-:W-:Y:S01]  /*6c80*/  STS.U16 [R219+UR9+0x2f00], R187 ;  /* 0x002f00bbdb007988 */ /* 0x000fe20008000409 */
[----:B------:R-:W-:-:S03]  /*6c90*/  LEA.HI.X R222, R80, R23, R24, 0x1, P3 ;  /* 0x0000001750de7211 */ /* 0x000fc600018f0c18 */
[----:B------:R0:W-:Y:S01]  /*6ca0*/  STS.U16 [R219+UR9+0x3300], R188 ;  /* 0x003300bcdb007988 */ /* 0x0001e20008000409 */
[----:B------:R-:W-:-:S03]  /*6cb0*/  IMAD R24, R215, R20, RZ ;  /* 0x00000014d7187224 */ /* 0x000fc600078e02ff */
[----:B------:R-:W-:Y:S01]  /*6cc0*/  STS.U16 [R219+UR9+0x3700], R189 ;  /* 0x003700bddb007988 */ /* 0x000fe20008000409 */
[----:B------:R-:W-:-:S03]  /*6cd0*/  IMAD R84, R216, R20, RZ ;  /* 0x00000014d8547224 */ /* 0x000fc600078e02ff */
[----:B------:R1:W-:Y:S01]  /*6ce0*/  STS.U16 [R219+UR9+0x3b00], R190 ;  /* 0x003b00bedb007988 */ /* 0x0003e20008000409 */
[C---:B0-----:R-:W-:Y:S02]  /*6cf0*/  IMAD.SHL.U32 R188, R27.reuse, 0x2, RZ ;  /* 0x000000021bbc7824 */ /* 0x041fe400078e00ff */
[----:B------:R-:W-:-:S04]  /*6d00*/  IMAD.HI R27, R27, 0x2, RZ ;  /* 0x000000021b1b7827 */ /* 0x000fc800078e02ff */
[C---:B-1----:R-:W-:Y:S02]  /*6d10*/  IMAD.SHL.U32 R190, R85.reuse, 0x2, RZ ;  /* 0x0000000255be7824 */ /* 0x042fe400078e00ff */
[----:B------:R-:W-:Y:S01]  /*6d20*/  IMAD.HI R85, R85, 0x2, RZ ;  /* 0x0000000255557827 */ /* 0x000fe200078e02ff */
[--C-:B------:R-:W-:Y:S02]  /*6d30*/  IADD3 R188, P4, P5, R188, UR16, R86.reuse ;  /* 0x00000010bcbc7c10 */ /* 0x100fe4000fd9e056 */
[--C-:B------:R-:W-:Y:S01]  /*6d40*/  IADD3 R190, P2, P3, R190, UR16, R86.reuse ;  /* 0x00000010bebe7c10 */ /* 0x100fe2000fb5e056 */
[----:B------:R-:W-:Y:S02]  /*6d50*/  IMAD.SHL.U32 R194, R24, 0x2, RZ ;  /* 0x0000000218c27824 */ /* 0x000fe400078e00ff */
[-C--:B------:R-:W-:Y:S02]  /*6d60*/  IMAD R83, R4, R20.reuse, RZ ;  /* 0x0000001404537224 */ /* 0x080fe400078e02ff */
[----:B------:R-:W-:Y:S01]  /*6d70*/  IMAD.SHL.U32 R192, R84, 0x2, RZ ;  /* 0x0000000254c07824 */ /* 0x000fe200078e00ff */
[----:B------:R0:W-:Y:S01]  /*6d80*/  STS.U16 [R219+UR9+0x3f00], R191 ;  /* 0x003f00bfdb007988 */ /* 0x0001e20008000409 */
[----:B------:R-:W-:Y:S01]  /*6d90*/  IMAD R80, R3, R20, RZ ;  /* 0x0000001403507224 */ /* 0x000fe200078e02ff */
[--C-:B------:R-:W-:Y:S01]  /*6da0*/  IADD3.X R189, PT, PT, R27, UR17, R23.reuse, P4, P5 ;  /* 0x000000111bbd7c10 */ /* 0x100fe2000a7ea417 */
[----:B------:R-:W-:Y:S01]  /*6db0*/  IMAD.HI R24, R24, 0x2, RZ ;  /* 0x0000000218187827 */ /* 0x000fe200078e02ff */
[----:B------:R-:W-:Y:S01]  /*6dc0*/  IADD3 R192, P4, P5, R192, UR16, R86 ;  /* 0x00000010c0c07c10 */ /* 0x000fe2000fd9e056 */
[----:B------:R1:W-:Y:S06]  /*6dd0*/  MEMBAR.ALL.CTA ;  /* 0x0000000000007992 */ /* 0x0003ec0000008000 */
[----:B-1----:R-:W1:Y:S01]  /*6de0*/  FENCE.VIEW.ASYNC.S ;  /* 0x00000000000073c6 */ /* 0x002e620000000000 */
[----:B------:R-:W-:Y:S01]  /*6df0*/  IMAD.HI R84, R84, 0x2, RZ ;  /* 0x0000000254547827 */ /* 0x000fe200078e02ff */
[----:B0-----:R-:W-:-:S03]  /*6e00*/  IADD3.X R191, PT, PT, R85, UR17, R23, P2, P3 ;  /* 0x0000001155bf7c10 */ /* 0x001fc600097e6417 */
[----:B------:R-:W-:Y:S01]  /*6e10*/  IMAD.SHL.U32 R198, R83, 0x2, RZ ;  /* 0x0000000253c67824 */ /* 0x000fe200078e00ff */
[--C-:B------:R-:W-:Y:S01]  /*6e20*/  IADD3 R194, P2, P3, R194, UR16, R86.reuse ;  /* 0x00000010c2c27c10 */ /* 0x100fe2000fb5e056 */
[-C--:B------:R-:W-:Y:S02]  /*6e30*/  IMAD R82, R15, R20.reuse, RZ ;  /* 0x000000140f527224 */ /* 0x080fe400078e02ff */
[----:B------:R-:W-:Y:S02]  /*6e40*/  IMAD.SHL.U32 R196, R80, 0x2, RZ ;  /* 0x0000000250c47824 */ /* 0x000fe400078e00ff */
[----:B------:R-:W-:Y:S01]  /*6e50*/  IMAD R19, R11, R20, RZ ;  /* 0x000000140b137224 */ /* 0x000fe200078e02ff */
[--C-:B------:R-:W-:Y:S01]  /*6e60*/  IADD3.X R195, PT, PT, R24, UR17, R23.reuse, P2, P3 ;  /* 0x0000001118c37c10 */ /* 0x100fe200097e6417 */
[----:B------:R-:W-:Y:S01]  /*6e70*/  IMAD.HI R83, R83, 0x2, RZ ;  /* 0x0000000253537827 */ /* 0x000fe200078e02ff */
[----:B------:R-:W-:Y:S02]  /*6e80*/  IADD3.X R193, PT, PT, R84, UR17, R23, P4, P5 ;  /* 0x0000001154c17c10 */ /* 0x000fe4000a7ea417 */
[--C-:B------:R-:W-:Y:S01]  /*6e90*/  IADD3 R198, P2, P3, R198, UR16, R86.reuse ;  /* 0x00000010c6c67c10 */ /* 0x100fe2000fb5e056 */
[----:B------:R-:W-:Y:S01]  /*6ea0*/  IMAD.HI R80, R80, 0x2, RZ ;  /* 0x0000000250507827 */ /* 0x000fe200078e02ff */
[----:B------:R-:W-:-:S03]  /*6eb0*/  IADD3 R196, P4, P5, R196, UR16, R86 ;  /* 0x00000010c4c47c10 */ /* 0x000fc6000fd9e056 */
[----:B------:R-:W-:Y:S02]  /*6ec0*/  IMAD.SHL.U32 R202, R82, 0x2, RZ ;  /* 0x0000000252ca7824 */ /* 0x000fe400078e00ff */
        /* <DEDUP_REMOVED lines=10> */
[----:B------:R-:W-:Y:S02]  /*6f70*/  IMAD.SHL.U32 R204, R81, 0x2, RZ ;  /* 0x0000000251cc7824 */ /* 0x000fe400078e00ff */
[-C--:B------:R-:W-:Y:S02]  /*6f80*/  IMAD R28, R16, R20.reuse, RZ ;  /* 0x00000014101c7224 */ /* 0x080fe400078e02ff */
        /* <DEDUP_REMOVED lines=28> */
[----:B------:R-:W-:Y:S01]  /*7150*/  IMAD.SHL.U32 R80, R24, 0x2, RZ ;  /* 0x0000000218507824 */ /* 0x000fe200078e00ff */
[--C-:B------:R-:W-:Y:S01]  /*7160*/  IADD3.X R215, PT, PT, R27, UR17, R23.reuse, P2, P3 ;  /* 0x000000111bd77c10 */ /* 0x100fe200097e6417 */
[----:B------:R-:W-:Y:S01]  /*7170*/  IMAD.HI R19, R19, 0x2, RZ ;  /* 0x0000000213137827 */ /* 0x000fe200078e02ff */
[----:B------:R-:W-:Y:S02]  /*7180*/  IADD3.X R213, PT, PT, R25, UR17, R23, P5, P4 ;  /* 0x0000001119d57c10 */ /* 0x000fe4000afe8417 */
[--C-:B------:R-:W-:Y:S01]  /*7190*/  IADD3 R82, P2, P3, R82, UR16, R86.reuse ;  /* 0x0000001052527c10 */ /* 0x100fe2000fb5e056 */
[----:B------:R-:W-:Y:S01]  /*71a0*/  IMAD.HI R24, R24, 0x2, RZ ;  /* 0x0000000218187827 */ /* 0x000fe200078e02ff */
[----:B------:R-:W-:-:S03]  /*71b0*/  IADD3 R80, P5, P4, R80, UR16, R86 ;  /* 0x0000001050507c10 */ /* 0x000fc6000fcbe056 */
[-C--:B------:R-:W-:Y:S02]  /*71c0*/  IMAD R26, R7, R20.reuse, RZ ;  /* 0x00000014071a7224 */ /* 0x080fe400078e02ff */
[-C--:B------:R-:W-:Y:S01]  /*71d0*/  IMAD R25, R10, R20.reuse, RZ ;  /* 0x000000140a197224 */ /* 0x080fe200078e02ff */
[--C-:B------:R-:W-:Y:S01]  /*71e0*/  IADD3.X R83, PT, PT, R19, UR17, R23.reuse, P2, P3 ;  /* 0x0000001113537c10 */ /* 0x100fe200097e6417 */
[----:B------:R-:W-:Y:S01]  /*71f0*/  IMAD.SHL.U32 R216, R26, 0x2, RZ ;  /* 0x000000021ad87824 */ /* 0x000fe200078e00ff */
[----:B------:R-:W-:Y:S01]  /*7200*/  IADD3.X R81, PT, PT, R24, UR17, R23, P5, P4 ;  /* 0x0000001118517c10 */ /* 0x000fe2000afe8417 */
[----:B------:R-:W-:Y:S02]  /*7210*/  IMAD.SHL.U32 R218, R25, 0x2, RZ ;  /* 0x0000000219da7824 */ /* 0x000fe400078e00ff */
[-C--:B------:R-:W-:Y:S02]  /*7220*/  IMAD R19, R14, R20.reuse, RZ ;  /* 0x000000140e137224 */ /* 0x080fe400078e02ff */
[----:B------:R-:W-:Y:S01]  /*7230*/  IMAD R24, R18, R20, RZ ;  /* 0x0000001412187224 */ /* 0x000fe200078e02ff */
[--C-:B------:R-:W-:Y:S01]  /*7240*/  IADD3 R216, P5, P4, R216, UR16, R86.reuse ;  /* 0x00000010d8d87c10 */ /* 0x100fe2000fcbe056 */
[----:B------:R-:W-:Y:S01]  /*7250*/  IMAD.HI R26, R26, 0x2, RZ ;  /* 0x000000021a1a7827 */ /* 0x000fe200078e02ff */
[----:B------:R-:W-:-:S03]  /*7260*/  IADD3 R218, P2, P3, R218, UR16, R86 ;  /* 0x00000010dada7c10 */ /* 0x000fc6000fb5e056 */
[----:B------:R-:W-:-:S04]  /*7270*/  IMAD.HI R25, R25, 0x2, RZ ;  /* 0x0000000219197827 */ /* 0x000fc800078e02ff */
[----:B------:R-:W-:Y:S02]  /*7280*/  IMAD.SHL.U32 R84, R19, 0x2, RZ ;  /* 0x0000000213547824 */ /* 0x000fe400078e00ff */
[----:B------:R-:W-:Y:S01]  /*7290*/  IMAD.SHL.U32 R87, R24, 0x2, RZ ;  /* 0x0000000218577824 */ /* 0x000fe200078e00ff */
[--C-:B------:R-:W-:Y:S01]  /*72a0*/  IADD3.X R217, PT, PT, R26, UR17, R23.reuse, P5, P4 ;  /* 0x000000111ad97c10 */ /* 0x100fe2000afe8417 */
[----:B------:R-:W-:Y:S01]  /*72b0*/  IMAD.HI R24, R24, 0x2, RZ ;  /* 0x0000000218187827 */ /* 0x000fe200078e02ff */
[----:B-1----:R-:W-:Y:S01]  /*72c0*/  BAR.SYNC.DEFER_BLOCKING 0x0 ;  /* 0x0000000000007b1d */ /* 0x002fe20000010000 */
[--C-:B------:R-:W-:Y:S02]  /*72d0*/  IADD3 R84, P5, P4, R84, UR16, R86.reuse ;  /* 0x0000001054547c10 */ /* 0x100fe4000fcbe056 */
[----:B------:R-:W-:Y:S02]  /*72e0*/  IADD3.X R219, PT, PT, R25, UR17, R23, P2, P3 ;  /* 0x0000001119db7c10 */ /* 0x000fe400097e6417 */
[----:B------:R-:W-:-:S04]  /*72f0*/  IADD3 R86, P2, P3, R87, UR16, R86 ;  /* 0x0000001057567c10 */ /* 0x000fc8000fb5e056 */
[--C-:B------:R-:W-:Y:S02]  /*7300*/  IADD3.X R87, PT, PT, R24, UR17, R23.reuse, P2, P3 ;  /* 0x0000001118577c10 */ /* 0x100fe400097e6417 */
[----:B------:R-:W-:Y:S01]  /*7310*/  ISETP.LT.OR P2, PT, R236, 0x40, P0 ;  /* 0x00000040ec00780c */ /* 0x000fe20000741670 */
[----:B------:R-:W-:Y:S01]  /*7320*/  IMAD.HI R19, R19, 0x2, RZ ;  /* 0x0000000213137827 */ /* 0x000fe200078e02ff */
[----:B------:R-:W-:Y:S02]  /*7330*/  UIADD3 UR5, UPT, UPT, UR9, 0x4000, URZ ;  /* 0x0000400009057890 */ /* 0x000fe4000fffe0ff */
[----:B------:R-:W-:Y:S02]  /*7340*/  UIADD3 UR4, UPT, UPT, UR9, 0xa000, URZ ;  /* 0x0000a00009047890 */ /* 0x000fe4000fffe0ff */
[----:B------:R-:W-:Y:S01]  /*7350*/  IADD3.X R85, PT, PT, R19, UR17, R23, P5, P4 ;  /* 0x0000001113557c10 */ /* 0x000fe2000afe8417 */
[----:B------:R-:W-:Y:S02]  /*7360*/  USHF.R.U32.HI UR19, URZ, 0x4, UR5 ;  /* 0x00000004ff137899 */ /* 0x000fe40008011605 */
[----:B------:R-:W-:Y:S01]  /*7370*/  USHF.R.U32.HI UR18, URZ, 0x4, UR4 ;  /* 0x00000004ff127899 */ /* 0x000fe20008011604 */
[----:B------:R-:W-:Y:S01]  /*7380*/  UMOV UR6, URZ ;  /* 0x000000ff00067c82 */ /* 0x000fe20008000000 */
[----:B------:R-:W-:-:S02]  /*7390*/  UMOV UR7, URZ ;  /* 0x000000ff00077c82 */ /* 0x000fc40008000000 */
[----:B------:R-:W-:Y:S08]  /*73a0*/  @P2 BRA `(.L_x_6) ;  /* 0x0000000000842947 */ /* 0x000ff00003800000 */
[----:B------:R-:W-:Y:S02]  /*73b0*/  UIADD3 UR4, UPT, UPT, UR9, 0x8000, URZ ;  /* 0x0000800009047890 */ /* 0x000fe4000fffe0ff */
[----:B------:R-:W-:Y:S02]  /*73c0*/  USHF.R.U32.HI UR14, URZ, 0x4, UR9 ;  /* 0x00000004ff0e7899 */ /* 0x000fe40008011609 */
[----:B------:R-:W-:Y:S02]  /*73d0*/  USHF.R.U32.HI UR4, URZ, 0x4, UR4 ;  /* 0x00000004ff047899 */ /* 0x000fe40008011604 */
[----:B------:R-:W-:Y:S02]  /*73e0*/  USGXT.U32 UR14, UR14, 0xe ;  /* 0x0000000e0e0e789a */ /* 0x000fe40008000000 */
[----:B------:R-:W-:Y:S02]  /*73f0*/  USGXT.U32 UR12, UR4, 0xe ;  /* 0x0000000e040c789a */ /* 0x000fe40008000000 */
[----:B------:R-:W-:-:S02]  /*7400*/  UIADD3 UR30, UP2, UPT, UR14, 0x2, URZ ;  /* 0x000000020e1e7890 */ /* 0x000fc4000ff5e0ff */
[----:B------:R-:W-:Y:S01]  /*7410*/  UIADD3 UR32, UP1, UPT, UR12, 0x80, URZ ;  /* 0x000000800c207890 */ /* 0x000fe2000ff3e0ff */
[----:B------:R-:W-:Y:S01]  /*7420*/  UMOV UR4, URZ ;  /* 0x000000ff00047c82 */ /* 0x000fe20008000000 */
[----:B------:R-:W-:Y:S01]  /*7430*/  UMOV UR34, 0x0 ;  /* 0x0000000000227882 */ /* 0x000fe20000000000 */
[----:B------:R-:W-:Y:S02]  /*7440*/  UIADD3.X UR31, UPT, UPT, UR4, 0x40004040, URZ, UP2, !UPT ;  /* 0x40004040041f7890 */ /* 0x000fe400097fe4ff */
[----:B------:R-:W-:Y:S02]  /*7450*/  UIADD3.X UR33, UPT, UPT, UR4, 0x40004040, URZ, UP1, !UPT ;  /* 0x4000404004217890 */ /* 0x000fe40008ffe4ff */
[----:B------:R-:W-:Y:S02]  /*7460*/  UIADD3.64 UR24, UPT, UPT, UR30, 0x2, URZ ;  /* 0x000000021e187897 */ /* 0x000fe4000fffe0ff */
[----:B------:R-:W-:Y:S02]  /*7470*/  UIADD3.64 UR22, UPT, UPT, UR32, 0x80, URZ ;  /* 0x0000008020167897 */ /* 0x000fe4000fffe0ff */
[----:B------:R-:W-:-:S02]  /*7480*/  UIADD3.64 UR28, UPT, UPT, UR30, 0x4, URZ ;  /* 0x000000041e1c7897 */ /* 0x000fc4000fffe0ff */
[----:B------:R-:W-:Y:S01]  /*7490*/  UIADD3.64 UR26, UPT, UPT, UR32, 0x100, URZ ;  /* 0x00000100201a7897 */ /* 0x000fe2000fffe0ff */
[----:B------:R-:W-:Y:S01]  /*74a0*/  UMOV UR35, 0x4208010 ;  /* 0x0420801000237882 */ /* 0x000fe20000000000 */
[----:B------:R-:W-:Y:S01]  /*74b0*/  UMOV UR15, 0x40004040 ;  /* 0x40004040000f7882 */ /* 0x000fe20000000000 */
[----:B------:R-:W-:Y:S01]  /*74c0*/  UMOV UR13, 0x40004040 ;  /* 0x40004040000d7882 */ /* 0x000fe20000000000 */
[----:B------:R-:W-:Y:S01]  /*74d0*/  UMOV UR36, 0x0 ;  /* 0x0000000000247882 */ /* 0x000fe20000000000 */
[----:B------:R-:W-:Y:S01]  /*74e0*/  UMOV UR37, 0x4208010 ;  /* 0x0420801000257882 */ /* 0x000fe20000000000 */
[----:B------:R-:W-:Y:S01]  /*74f0*/  UMOV UR38, 0x0 ;  /* 0x0000000000267882 */ /* 0x000fe20000000000 */
[----:B------:R-:W-:Y:S01]  /*7500*/  UMOV UR39, 0x4208010 ;  /* 0x0420801000277882 */ /* 0x000fe20000000000 */
[----:B------:R-:W-:Y:S01]  /*7510*/  UMOV UR4, UR11 ;  /* 0x0000000b00047c82 */ /* 0x000fe20008000000 */
[----:B------:R-:W-:Y:S01]  /*7520*/  UMOV UR5, URZ ;  /* 0x000000ff00057c82 */ /* 0x000fe20008000000 */
[----:B------:R0:W-:Y:S01]  /*7530*/  UTCHMMA gdesc[UR12], gdesc[UR14], tmem[UR8], tmem[UR34], idesc[UR35], !UPT ;  /* 0x00ff220e0c0075ea */ /* 0x0001e2000f800008 */
[----:B------:R-:W-:Y:S01]  /*7540*/  UMOV UR40, 0x0 ;  /* 0x0000000000287882 */ /* 0x000fe20000000000 */
[----:B------:R-:W-:Y:S01]  /*7550*/  UMOV UR41, 0x4208010 ;  /* 0x0420801000297882 */ /* 0x000fe20000000000 */
[----:B------:R0:W-:Y:S01]  /*7560*/  UTCHMMA gdesc[UR32], gdesc[UR30], tmem[UR8], tmem[UR36], idesc[UR37], UPT ;  /* 0x00ff241e200075ea */ /* 0x0001e2000b800008 */
[----:B------:R-:W-:Y:S01]  /*7570*/  UMOV UR4, UR4 ;  /* 0x0000000400047c82 */ /* 0x000fe20008000000 */
[----:B------:R0:W-:Y:S01]  /*7580*/  UTCHMMA gdesc[UR22], gdesc[UR24], tmem[UR8], tmem[UR38], idesc[UR39], UPT ;  /* 0x00ff2618160075ea */ /* 0x0001e2000b800008 */
[----:B------:R0:W-:Y:S01]  /*7590*/  UTCHMMA gdesc[UR26], gdesc[UR28], tmem[UR8], tmem[UR40], idesc[UR41], UPT ;  /* 0x00ff281c1a0075ea */ /* 0x0001e2000b800008 */
[----:B------:R0:W-:Y:S01]  /*75a0*/  UTCBAR [UR4], URZ ;  /* 0x000000ff040073e9 */ /* 0x0001e200080000ff */
[----:B------:R-:W-:Y:S01]  /*75b0*/  NOP ;  /* 0x0000000000007918 */ /* 0x000fe20000000000 */
.L_x_6:
[----:B------:R-:W-:Y:S01]  /*75c0*/  SHF.R.S32.HI R19, RZ, 0x1f, R236 ;  /* 0x0000001fff137819 */ /* 0x000fe200000114ec */
[----:B0-----:R-:W-:Y:S01]  /*75d0*/  USGXT.U32 UR14, UR19, 0xe ;  /* 0x0000000e130e789a */ /* 0x001fe20008000000 */
[----:B------:R-:W-:Y:S01]  /*75e0*/  IADD3 R174, P6, PT, R230, UR16, RZ ;  /* 0x00000010e6ae7c10 */ /* 0x000fe2000ffde0ff */
[----:B------:R-:W-:Y:S01]  /*75f0*/  USGXT.U32 UR12, UR18, 0xe ;  /* 0x0000000e120c789a */ /* 0x000fe20008000000 */
[----:B------:R-:W-:Y:S01]  /*7600*/  LEA.HI R19, R19, R236, RZ, 0x6 ;  /* 0x000000ec13137211 */ /* 0x000fe200078f30ff */
[----:B------:R-:W-:Y:S01]  /*7610*/  UIADD3 UR30, UP2, UPT, UR14, 0x2, URZ ;  /* 0x000000020e1e7890 */ /* 0x000fe2000ff5e0ff */
[----:B------:R-:W-:Y:S01]  /*7620*/  IADD3 R178, P2, PT, R228, UR16, RZ ;  /* 0x00000010e4b27c10 */ /* 0x000fe2000ff5e0ff */
[----:B------:R-:W-:Y:S01]  /*7630*/  UIADD3 UR32, UP1, UPT, UR12, 0x80, URZ ;  /* 0x000000800c207890 */ /* 0x000fe2000ff3e0ff */
[----:B------:R-:W-:Y:S01]  /*7640*/  SHF.R.S32.HI R19, RZ, 0x6, R19 ;  /* 0x00000006ff137819 */ /* 0x000fe20000011413 */
[----:B------:R-:W-:Y:S01]  /*7650*/  UIADD3.X UR31, UPT, UPT, UR7, 0x40004040, URZ, UP2, !UPT ;  /* 0x40004040071f7890 */ /* 0x000fe200097fe4ff */
[----:B------:R-:W-:Y:S01]  /*7660*/  IADD3.X R175, PT, PT, R235, UR17, RZ, P6, !PT ;  /* 0x00000011ebaf7c10 */ /* 0x000fe2000b7fe4ff */
[----:B------:R-:W-:Y:S01]  /*7670*/  UIADD3.X UR33, UPT, UPT, UR6, 0x40004040, URZ, UP1, !UPT ;  /* 0x4000404006217890 */ /* 0x000fe20008ffe4ff */
[----:B------:R-:W-:Y:S01]  /*7680*/  VIMNMX R23, PT, PT, R19, 0x1, !PT ;  /* 0x0000000113177848 */ /* 0x000fe20007fe0100 */
[----:B------:R-:W-:Y:S01]  /*7690*/  IMAD.SHL.U32 R19, R21, 0x40, RZ ;  /* 0x0000004015137824 */ /* 0x000fe200078e00ff */
[----:B------:R-:W-:Y:S01]  /*76a0*/  IADD3 R184, P6, PT, R179, UR16, RZ ;  /* 0x00000010b3b87c10 */ /* 0x000fe2000ffde0ff */
[----:B------:R-:W-:Y:S01]  /*76b0*/  UMOV UR4, URZ ;  /* 0x000000ff00047c82 */ /* 0x000fe20008000000 */
[----:B------:R-:W-:Y:S01]  /*76c0*/  IADD3.X R179, PT, PT, R233, UR17, RZ, P2, !PT ;  /* 0x00000011e9b37c10 */ /* 0x000fe200097fe4ff */
[----:B------:R-:W-:Y:S01]  /*76d0*/  VIADD R21, R23, 0xffffffff ;  /* 0xffffffff17157836 */ /* 0x000fe20000000000 */
[----:B------:R-:W-:Y:S01]  /*76e0*/  IADD3 R172, P3, PT, R227, UR16, RZ ;  /* 0x00000010e3ac7c10 */ /* 0x000fe2000ff7e0ff */
[----:B------:R-:W-:Y:S01]  /*76f0*/  IMAD.SHL.U32 R20, R20, 0x40, RZ ;  /* 0x0000004014147824 */ /* 0x000fe200078e00ff */
[----:B------:R-:W-:-:S02]  /*7700*/  IADD3 R176, P5, PT, R225, UR16, RZ ;  /* 0x00000010e1b07c10 */ /* 0x000fc4000ffbe0ff */
[----:B------:R-:W-:Y:S02]  /*7710*/  ISETP.NE.U32.AND P2, PT, R21, RZ, PT ;  /* 0x000000ff1500720c */ /* 0x000fe40003f45070 */
[----:B------:R-:W-:Y:S02]  /*7720*/  IADD3 R180, P4, PT, R173, UR16, RZ ;  /* 0x00000010adb47c10 */ /* 0x000fe4000ff9e0ff */
[----:B------:R-:W-:Y:S02]  /*7730*/  IADD3.X R173, PT, PT, R234, UR17, RZ, P3, !PT ;  /* 0x00000011eaad7c10 */ /* 0x000fe40009ffe4ff */
[----:B------:R-:W-:Y:S02]  /*7740*/  IADD3.X R177, PT, PT, R232, UR17, RZ, P5, !PT ;  /* 0x00000011e8b17c10 */ /* 0x000fe4000affe4ff */
[----:B------:R-:W-:Y:S02]  /*7750*/  IADD3 R182, P3, PT, R226, UR16, RZ ;  /* 0x00000010e2b67c10 */ /* 0x000fe4000ff7e0ff */
[----:B------:R-:W-:-:S02]  /*7760*/  IADD3 R186, P5, PT, R224, UR16, RZ ;  /* 0x00000010e0ba7c10 */ /* 0x000fc4000ffbe0ff */
[----:B------:R-:W-:Y:S02]  /*7770*/  IADD3.X R181, PT, PT, R231, UR17, RZ, P4, !PT ;  /* 0x00000011e7b57c10 */ /* 0x000fe4000a7fe4ff */
[----:B------:R-:W-:Y:S02]  /*7780*/  IADD3.X R183, PT, PT, R229, UR17, RZ, P3, !PT ;  /* 0x00000011e5b77c10 */ /* 0x000fe40009ffe4ff */
[----:B------:R-:W-:Y:S02]  /*7790*/  IADD3.X R185, PT, PT, R223, UR17, RZ, P6, !PT ;  /* 0x00000011dfb97c10 */ /* 0x000fe4000b7fe4ff */
[----:B------:R-:W-:Y:S01]  /*77a0*/  IADD3.X R187, PT, PT, R222, UR17, RZ, P5, !PT ;  /* 0x00000011debb7c10 */ /* 0x000fe2000affe4ff */
[----:B------:R-:W-:Y:S06]  /*77b0*/  @!P2 BRA `(.L_x_7) ;  /* 0x000000200054a947 */ /* 0x000fec0003800000 */
[----:B------:R-:W-:Y:S01]  /*77c0*/  VIADD R22, R22, 0xffffffc0 ;  /* 0xffffffc016167836 */ /* 0x000fe20000000000 */
[----:B------:R-:W-:Y:S02]  /*77d0*/  UIADD3.64 UR22, UPT, UPT, UR32, 0x80, URZ ;  /* 0x0000008020167897 */ /* 0x000fe4000fffe0ff */
[----:B------:R-:W-:Y:S02]  /*77e0*/  UIADD3.64 UR24, UPT, UPT, UR30, 0x2, URZ ;  /* 0x000000021e187897 */ /* 0x000fe4000fffe0ff */
[----:B------:R-:W-:Y:S01]  /*77f0*/  R2UR UR19, R22 ;  /* 0x00000000161372ca */ /* 0x000fe200000e0000 */
[----:B------:R-:W-:Y:S02]  /*7800*/  UIADD3.64 UR26, UPT, UPT, UR32, 0x100, URZ ;  /* 0x00000100201a7897 */ /* 0x000fe4000fffe0ff */
[----:B------:R-:W-:Y:S01]  /*7810*/  UIADD3.64 UR28, UPT, UPT, UR30, 0x4, URZ ;  /* 0x000000041e1c7897 */ /* 0x000fe2000fffe0ff */
[----:B------:R-:W-:Y:S01]  /*7820*/  UMOV UR18, 0x1 ;  /* 0x0000000100127882 */ /* 0x000fe20000000000 */
[----:B------:R-:W-:-:S10]  /*7830*/  UMOV UR5, URZ ;  /* 0x000000ff00057c82 */ /* 0x000fd40008000000 */
.L_x_10:
[----:B------:R-:W-:Y:S01]  /*7840*/  USHF.L.U32 UR4, UR4, 0x1f, URZ ;  /* 0x0000001f04047899 */ /* 0x000fe200080006ff */
[----:B0-----:R-:W0:Y:S01]  /*7850*/  S2R R23, SR_TID.X ;  /* 0x0000000000177919 */ /* 0x001e220000002100 */
[----:B------:R-:W-:-:S04]  /*7860*/  IMAD.WIDE R218, R20, 0x2, R218 ;  /* 0x0000000214da7825 */ /* 0x000fc800078e02da */
[----:B------:R-:W-:-:S04]  /*7870*/  IMAD.U32 R22, RZ, RZ, UR4 ;  /* 0x00000004ff167e24 */ /* 0x000fc8000f8e00ff */
[----:B------:R-:W1:Y:S01]  /*7880*/  SYNCS.PHASECHK.TRANS64.TRYWAIT P2, [UR11], R22 ;  /* 0x00000016ff0075a7 */ /* 0x000e62000804110b */
[----:B0-----:R-:W-:-:S04]  /*7890*/  SHF.R.U32.HI R23, RZ, 0x6, R23 ;  /* 0x00000006ff177819 */ /* 0x001fc80000011617 */
[----:B------:R-:W-:-:S04]  /*78a0*/  SGXT.U32 R23, R23, 0x1 ;  /* 0x000000011717781a */ /* 0x000fc80000000000 */
[----:B------:R-:W-:Y:S01]  /*78b0*/  ISETP.GE.AND P6, PT, R23, UR19, PT ;  /* 0x0000001317007c0c */ /* 0x000fe2000bfc6270 */
[----:B-1----:R-:W-:-:S12]  /*78c0*/  @!P2 BRA `(.L_x_8) ;  /* 0x0000004000a0a947 */ /* 0x002fd80003800000 */
.L_x_16:
[----:B------:R0:W-:Y:S01]  /*78d0*/  STL [R1+0x10c], R91 ;  /* 0x00010c5b01007387 */ /* 0x0001e20000100800 */
[----:B------:R-:W-:Y:S01]  /*78e0*/  PRMT R228, RZ, 0x7610, R228 ;  /* 0x00007610ffe47816 */ /* 0x000fe200000000e4 */
[C---:B------:R-:W-:Y:S01]  /*78f0*/  IMAD.WIDE R88, R20.reuse, 0x2, R88 ;  /* 0x0000000214587825 */ /* 0x040fe200078e0258 */
[----:B------:R-:W-:Y:S01]  /*7900*/  PRMT R229, RZ, 0x7610, R229 ;  /* 0x00007610ffe57816 */ /* 0x000fe200000000e5 */
[----:B------:R1:W-:Y:S02]  /*7910*/  STL [R1+0x108], R21 ;  /* 0x0001081501007387 */ /* 0x0003e40000100800 */
[C---:B------:R-:W-:Y:S02]  /*7920*/  IMAD.WIDE R166, R20.reuse, 0x2, R166 ;  /* 0x0000000214a67825 */ /* 0x040fe400078e02a6 */
[----:B------:R-:W2:Y:S02]  /*7930*/  @!P6 LDG.E.U16 R228, desc[UR20][R88.64] ;  /* 0x0000001458e4e981 */ /* 0x000ea4000c1e1500 */
[C---:B------:R-:W-:Y:S01]  /*7940*/  IMAD.WIDE R172, R20.reuse, 0x2, R172 ;  /* 0x0000000214ac7825 */ /* 0x040fe200078e02ac */
[----:B0-----:R-:W1:Y:S03]  /*7950*/  S2R R91, SR_TID.X ;  /* 0x00000000005b7919 */ /* 0x001e660000002100 */
[C---:B------:R-:W-:Y:S01]  /*7960*/  IMAD.WIDE R190, R20.reuse, 0x2, R190 ;  /* 0x0000000214be7825 */ /* 0x040fe200078e02be */
[----:B------:R0:W-:Y:S03]  /*7970*/  STL [R1+0x104], R0 ;  /* 0x0001040001007387 */ /* 0x0001e60000100800 */
[----:B------:R-:W-:-:S04]  /*7980*/  IMAD.WIDE R212, R20, 0x2, R212 ;  /* 0x0000000214d47825 */ /* 0x000fc800078e02d4 */
[----:B------:R-:W-:-:S04]  /*7990*/  IMAD.WIDE R188, R20, 0x2, R188 ;  /* 0x0000000214bc7825 */ /* 0x000fc800078e02bc */
[----:B------:R-:W-:-:S04]  /*79a0*/  IMAD.WIDE R174, R20, 0x2, R174 ;  /* 0x0000000214ae7825 */ /* 0x000fc800078e02ae */
[----:B------:R-:W-:-:S04]  /*79b0*/  IMAD.WIDE R206, R20, 0x2, R206 ;  /* 0x0000000214ce7825 */ /* 0x000fc800078e02ce */
[----:B------:R-:W-:-:S04]  /*79c0*/  IMAD.WIDE R196, R20, 0x2, R196 ;  /* 0x0000000214c47825 */ /* 0x000fc800078e02c4 */
[----:B------:R-:W-:-:S04]  /*79d0*/  IMAD.WIDE R216, R20, 0x2, R216 ;  /* 0x0000000214d87825 */ /* 0x000fc800078e02d8 */
[C---:B------:R-:W-:Y:S01]  /*79e0*/  IMAD.WIDE R182, R20.reuse, 0x2, R182 ;  /* 0x0000000214b67825 */ /* 0x040fe200078e02b6 */
[--C-:B-1----:R-:W-:Y:S02]  /*79f0*/  SHF.R.U32.HI R21, RZ, 0x6, R91.reuse ;  /* 0x00000006ff157819 */ /* 0x102fe4000001165b */
[----:B0-----:R-:W-:Y:S01]  /*7a00*/  SHF.R.U32.HI R0, RZ, 0x6, R91 ;  /* 0x00000006ff007819 */ /* 0x001fe2000001165b */
[----:B------:R-:W-:Y:S01]  /*7a10*/  IMAD.WIDE R204, R20, 0x2, R204 ;  /* 0x0000000214cc7825 */ /* 0x000fe200078e02cc */
[----:B------:R-:W-:Y:S02]  /*7a20*/  SGXT.U32 R21, R21, 0x1 ;  /* 0x000000011515781a */ /* 0x000fe40000000000 */
[----:B------:R-:W-:Y:S01]  /*7a30*/  SGXT.U32 R0, R0, 0x1 ;  /* 0x000000010000781a */ /* 0x000fe20000000000 */
[----:B------:R-:W-:Y:S01]  /*7a40*/  IMAD.WIDE R180, R20, 0x2, R180 ;  /* 0x0000000214b47825 */ /* 0x000fe200078e02b4 */
[----:B------:R-:W-:Y:S02]  /*7a50*/  LOP3.LUT R21, R21, 0x2, RZ, 0xfc, !PT ;  /* 0x0000000215157812 */ /* 0x000fe400078efcff */
[----:B------:R-:W-:Y:S01]  /*7a60*/  LOP3.LUT R0, R0, 0x10, RZ, 0xfc, !PT ;  /* 0x0000001000007812 */ /* 0x000fe200078efcff */
[----:B------:R-:W-:Y:S01]  /*7a70*/  IMAD.WIDE R198, R20, 0x2, R198 ;  /* 0x0000000214c67825 */ /* 0x000fe200078e02c6 */
[----:B------:R-:W-:-:S02]  /*7a80*/  ISETP.GE.AND P2, PT, R21, UR19, PT ;  /* 0x0000001315007c0c */ /* 0x000fc4000bf46270 */
[----:B------:R-:W-:Y:S02]  /*7a90*/  SHF.R.U32.HI R21, RZ, 0x6, R91 ;  /* 0x00000006ff157819 */ /* 0x000fe4000001165b */
[----:B------:R-:W-:Y:S02]  /*7aa0*/  ISETP.GE.AND P5, PT, R0, UR19, PT ;  /* 0x0000001300007c0c */ /* 0x000fe4000bfa6270 */
[----:B------:R-:W-:-:S04]  /*7ab0*/  SGXT.U32 R21, R21, 0x1 ;  /* 0x000000011515781a */ /* 0x000fc80000000000 */
[----:B------:R-:W-:-:S03]  /*7ac0*/  LOP3.LUT R21, R21, 0x8, RZ, 0xfc, !PT ;  /* 0x0000000815157812 */ /* 0x000fc600078efcff */
[----:B------:R-:W3:Y:S01]  /*7ad0*/  @!P2 LDG.E.U16 R229, desc[UR20][R166.64] ;  /* 0x00000014a6e5a981 */ /* 0x000ee2000c1e1500 */
[----:B------:R-:W-:Y:S02]  /*7ae0*/  ISETP.GE.AND P3, PT, R21, UR19, PT ;  /* 0x0000001315007c0c */ /* 0x000fe4000bf66270 */
[----:B------:R-:W-:-:S04]  /*7af0*/  SHF.R.U32.HI R21, RZ, 0x6, R91 ;  /* 0x00000006ff157819 */ /* 0x000fc8000001165b */
[----:B------:R-:W-:-:S04]  /*7b00*/  SGXT.U32 R21, R21, 0x1 ;  /* 0x000000011515781a */ /* 0x000fc80000000000 */
[----:B------:R-:W-:-:S04]  /*7b10*/  LOP3.LUT R21, R21, 0xa, RZ, 0xfc, !PT ;  /* 0x0000000a15157812 */ /* 0x000fc800078efcff */
        /* <DEDUP_REMOVED lines=9> */
[----:B------:R-:W0:Y:S01]  /*7bb0*/  S2R R21, SR_TID.X ;  /* 0x0000000000157919 */ /* 0x000e220000002100 */
[----:B------:R-:W-:Y:S02]  /*7bc0*/  SHF.R.U32.HI R0, RZ, 0x6, R91 ;  /* 0x00000006ff007819 */ /* 0x000fe4000001165b */
[----:B------:R-:W-:Y:S02]  /*7bd0*/  PRMT R230, RZ, 0x7610, R230 ;  /* 0x00007610ffe67816 */ /* 0x000fe400000000e6 */
[----:B------:R-:W-:-:S04]  /*7be0*/  SGXT.U32 R0, R0, 0x1 ;  /* 0x000000010000781a */ /* 0x000fc80000000000 */
[----:B------:R-:W-:Y:S01]  /*7bf0*/  LOP3.LUT R0, R0, 0x1a, RZ, 0xfc, !PT ;  /* 0x0000001a00007812 */ /* 0x000fe200078efcff */
[----:B------:R-:W4:Y:S03]  /*7c00*/  @!P3 LDG.E.U16 R230, desc[UR20][R172.64] ;  /* 0x00000014ace6b981 */ /* 0x000f26000c1e1500 */
[----:B------:R-:W-:Y:S02]  /*7c10*/  ISETP.GE.AND P3, PT, R0, UR19, PT ;  /* 0x0000001300007c0c */ /* 0x000fe4000bf66270 */
[----:B------:R-:W-:Y:S02]  /*7c20*/  PRMT R235, RZ, 0x7610, R235 ;  /* 0x00007610ffeb7816 */ /* 0x000fe400000000eb */
[----:B------:R-:W-:-:S09]  /*7c30*/  PRMT R240, RZ, 0x7610, R240 ;  /* 0x00007610fff07816 */ /* 0x000fd200000000f0 */
[----:B------:R-:W3:Y:S01]  /*7c40*/  @!P3 LDG.E.U16 R235, desc[UR20][R190.64] ;  /* 0x00000014beebb981 */ /* 0x000ee2000c1e1500 */
[----:B------:R-:W-:Y:S02]  /*7c50*/  ISETP.GE.AND P3, PT, R6, UR19, PT ;  /* 0x0000001306007c0c */ /* 0x000fe4000bf66270 */
[----:B0-----:R-:W-:-:S04]  /*7c60*/  SHF.R.U32.HI R0, RZ, 0x6, R21 ;  /* 0x00000006ff007819 */ /* 0x001fc80000011615 */
[----:B------:R-:W-:-:S04]  /*7c70*/  SGXT.U32 R0, R0, 0x1 ;  /* 0x000000010000781a */ /* 0x000fc80000000000 */
[----:B------:R-:W-:-:S03]  /*7c80*/  LOP3.LUT R0, R0, 0xc, RZ, 0xfc, !PT ;  /* 0x0000000c00007812 */ /* 0x000fc600078efcff */
[----:B------:R-:W3:Y:S01]  /*7c90*/  @!P3 LDG.E.U16 R240, desc[UR20][R212.64] ;  /* 0x00000014d4f0b981 */ /* 0x000ee2000c1e1500 */
[----:B------:R-:W-:Y:S02]  /*7ca0*/  ISETP.GE.AND P3, PT, R0, UR19, PT ;  /* 0x0000001300007c0c */ /* 0x000fe4000bf66270 */
[----:B------:R-:W0:Y:S01]  /*7cb0*/  S2R R0, SR_TID.X ;  /* 0x0000000000007919 */ /* 0x000e220000002100 */
[----:B------:R-:W-:Y:S02]  /*7cc0*/  PRMT R231, RZ, 0x7610, R231 ;  /* 0x00007610ffe77816 */ /* 0x000fe400000000e7 */
[----:B------:R-:W-:-:S04]  /*7cd0*/  PRMT R234, RZ, 0x7610, R234 ;  /* 0x00007610ffea7816 */ /* 0x000fc800000000ea */
[----:B------:R-:W3:Y:S01]  /*7ce0*/  @!P4 LDG.E.U16 R231, desc[UR20][R174.64] ;  /* 0x00000014aee7c981 */ /* 0x000ee2000c1e1500 */
[----:B------:R-:W-:-:S03]  /*7cf0*/  ISETP.GE.AND P4, PT, R3, UR19, PT ;  /* 0x0000001303007c0c */ /* 0x000fc6000bf86270 */
[----:B------:R-:W3:Y:S01]  /*7d00*/  @!P2 LDG.E.U16 R234, desc[UR20][R188.64] ;  /* 0x00000014bceaa981 */ /* 0x000ee2000c1e1500 */
[----:B------:R-:W-:Y:S02]  /*7d10*/  ISETP.GE.AND P2, PT, R8, UR19, PT ;  /* 0x0000001308007c0c */ /* 0x000fe4000bf46270 */
[----:B------:R-:W-:Y:S02]  /*7d20*/  SHF.R.U32.HI R21, RZ, 0x6, R21 ;  /* 0x00000006ff157819 */ /* 0x000fe40000011615 */
[----:B------:R-:W-:Y:S02]  /*7d30*/  PRMT R236, RZ, 0x7610, R236 ;  /* 0x00007610ffec7816 */ /* 0x000fe400000000ec */
[----:B------:R-:W-:Y:S02]  /*7d40*/  SGXT.U32 R21, R21, 0x1 ;  /* 0x000000011515781a */ /* 0x000fe40000000000 */
[----:B------:R-:W-:Y:S02]  /*7d50*/  PRMT R239, RZ, 0x7610, R239 ;  /* 0x00007610ffef7816 */ /* 0x000fe400000000ef */
[----:B------:R-:W-:Y:S01]  /*7d60*/  LOP3.LUT R21, R21, 0x4, RZ, 0xfc, !PT ;  /* 0x0000000415157812 */ /* 0x000fe200078efcff */
[----:B------:R-:W3:Y:S01]  /*7d70*/  @!P4 LDG.E.U16 R236, desc[UR20][R196.64] ;  /* 0x00000014c4ecc981 */ /* 0x000ee2000c1e1500 */
[----:B------:R-:W-:-:S03]  /*7d80*/  ISETP.GE.AND P4, PT, R7, UR19, PT ;  /* 0x0000001307007c0c */ /* 0x000fc6000bf86270 */
[----:B------:R-:W3:Y:S01]  /*7d90*/  @!P2 LDG.E.U16 R239, desc[UR20][R206.64] ;  /* 0x00000014ceefa981 */ /* 0x000ee2000c1e1500 */
[----:B------:R-:W-:Y:S02]  /*7da0*/  ISETP.GE.AND P2, PT, R21, UR19, PT ;  /* 0x0000001315007c0c */ /* 0x000fe4000bf46270 */
[----:B0-----:R-:W-:Y:S02]  /*7db0*/  SHF.R.U32.HI R21, RZ, 0x6, R0 ;  /* 0x00000006ff157819 */ /* 0x001fe40000011600 */
[----:B------:R-:W-:Y:S02]  /*7dc0*/  PRMT R241, RZ, 0x7610, R241 ;  /* 0x00007610fff17816 */ /* 0x000fe400000000f1 */
[----:B------:R-:W-:Y:S02]  /*7dd0*/  SGXT.U32 R21, R21, 0x1 ;  /* 0x000000011515781a */ /* 0x000fe40000000000 */
[----:B------:R-:W-:Y:S02]  /*7de0*/  PRMT R233, RZ, 0x7610, R233 ;  /* 0x00007610ffe97816 */ /* 0x000fe400000000e9 */
[----:B------:R-:W-:Y:S01]  /*7df0*/  LOP3.LUT R21, R21, 0x6, RZ, 0xfc, !PT ;  /* 0x0000000615157812 */ /* 0x000fe200078efcff */
[----:B------:R-:W3:Y:S03]  /*7e00*/  @!P4 LDG.E.U16 R241, desc[UR20][R216.64] ;  /* 0x00000014d8f1c981 */ /* 0x000ee6000c1e1500 */
[----:B------:R-:W-:Y:S01]  /*7e10*/  ISETP.GE.AND P4, PT, R21, UR19, PT ;  /* 0x0000001315007c0c */ /* 0x000fe2000bf86270 */
[----:B------:R-:W3:Y:S01]  /*7e20*/  @!P6 LDG.E.U16 R233, desc[UR20][R182.64] ;  /* 0x00000014b6e9e981 */ /* 0x000ee2000c1e1500 */
[----:B------:R-:W-:Y:S01]  /*7e30*/  ISETP.GE.AND P6, PT, R5, UR19, PT ;  /* 0x0000001305007c0c */ /* 0x000fe2000bfc6270 */
[----:B------:R-:W0:Y:S01]  /*7e40*/  S2R R21, SR_TID.X ;  /* 0x0000000000157919 */ /* 0x000e220000002100 */
[----:B------:R-:W-:-:S02]  /*7e50*/  PRMT R238, RZ, 0x7610, R238 ;  /* 0x00007610ffee7816 */ /* 0x000fc400000000ee */
[----:B------:R-:W-:-:S09]  /*7e60*/  SHF.R.U32.HI R0, RZ, 0x6, R0 ;  /* 0x00000006ff007819 */ /* 0x000fd20000011600 */
[----:B------:R-:W3:Y:S01]  /*7e70*/  @!P6 LDG.E.U16 R238, desc[UR20][R204.64] ;  /* 0x00000014cceee981 */ /* 0x000ee2000c1e1500 */
[----:B------:R-:W-:Y:S02]  /*7e80*/  ISETP.GE.AND P6, PT, R10, UR19, PT ;  /* 0x000000130a007c0c */ /* 0x000fe4000bfc6270 */
[----:B------:R-:W-:Y:S02]  /*7e90*/  SGXT.U32 R0, R0, 0x1 ;  /* 0x000000010000781a */ /* 0x000fe40000000000 */
[----:B------:R-:W-:Y:S02]  /*7ea0*/  PRMT R243, RZ, 0x7610, R243 ;  /* 0x00007610fff37816 */ /* 0x000fe400000000f3 */
[----:B------:R-:W-:-:S07]  /*7eb0*/  LOP3.LUT R0, R0, 0xe, RZ, 0xfc, !PT ;  /* 0x0000000e00007812 */ /* 0x000fce00078efcff */
[----:B------:R-:W3:Y:S01]  /*7ec0*/  @!P6 LDG.E.U16 R243, desc[UR20][R218.64] ;  /* 0x00000014daf3e981 */ /* 0x000ee2000c1e1500 */
[----:B------:R-:W-:Y:S02]  /*7ed0*/  ISETP.GE.AND P6, PT, R0, UR19, PT ;  /* 0x0000001300007c0c */ /* 0x000fe4000bfc6270 */
[--C-:B0-----:R-:W-:Y:S02]  /*7ee0*/  SHF.R.U32.HI R0, RZ, 0x6, R21.reuse ;  /* 0x00000006ff007819 */ /* 0x101fe40000011615 */
[----:B------:R-:W-:Y:S01]  /*7ef0*/  SHF.R.U32.HI R21, RZ, 0x6, R21 ;  /* 0x00000006ff157819 */ /* 0x000fe20000011615 */
[----:B------:R-:W-:Y:S01]  /*7f00*/  IMAD.WIDE R176, R20, 0x2, R176 ;  /* 0x0000000214b07825 */ /* 0x000fe200078e02b0 */
[----:B------:R-:W-:Y:S02]  /*7f10*/  PRMT R245, RZ, 0x7610, R245 ;  /* 0x00007610fff57816 */ /* 0x000fe400000000f5 */
[----:B------:R-:W-:-:S04]  /*7f20*/  SGXT.U32 R21, R21, 0x1 ;  /* 0x000000011515781a */ /* 0x000fc80000000000 */
[----:B------:R-:W-:Y:S01]  /*7f30*/  LOP3.LUT R21, R21, 0x14, RZ, 0xfc, !PT ;  /* 0x0000001415157812 */ /* 0x000fe200078efcff */
[----:B------:R-:W3:Y:S03]  /*7f40*/  @!P3 LDG.E.U16 R245, desc[UR20][R176.64] ;  /* 0x00000014b0f5b981 */ /* 0x000ee6000c1e1500 */
[----:B------:R-:W-:Y:S02]  /*7f50*/  ISETP.GE.AND P3, PT, R21, UR19, PT ;  /* 0x0000001315007c0c */ /* 0x000fe4000bf66270 */
[----:B------:R-:W0:Y:S01]  /*7f60*/  S2R R21, SR_TID.X ;  /* 0x0000000000157919 */ /* 0x000e220000002100 */
[----:B------:R-:W-:-:S06]  /*7f70*/  PRMT R232, RZ, 0x7610, R232 ;  /* 0x00007610ffe87816 */ /* 0x000fcc00000000e8 */
[----:B------:R-:W3:Y:S01]  /*7f80*/  @!P5 LDG.E.U16 R232, desc[UR20][R180.64] ;  /* 0x00000014b4e8d981 */ /* 0x000ee2000c1e1500 */
[----:B------:R-:W-:Y:S02]  /*7f90*/  ISETP.GE.AND P5, PT, R4, UR19, PT ;  /* 0x0000001304007c0c */ /* 0x000fe4000bfa6270 */
[----:B------:R-:W-:Y:S01]  /*7fa0*/  SGXT.U32 R0, R0, 0x1 ;  /* 0x000000010000781a */ /* 0x000fe20000000000 */
[----:B------:R-:W-:Y:S01]  /*7fb0*/  IMAD.WIDE R168, R20, 0x2, R168 ;  /* 0x0000000214a87825 */ /* 0x000fe200078e02a8 */
[----:B------:R-:W-:Y:S02]  /*7fc0*/  PRMT R237, RZ, 0x7610, R237 ;  /* 0x00007610ffed7816 */ /* 0x000fe400000000ed */
[----:B------:R-:W-:Y:S02]  /*7fd0*/  PRMT R244, RZ, 0x7610, R244 ;  /* 0x00007610fff47816 */ /* 0x000fe400000000f4 */
[----:B------:R-:W-:-:S04]  /*7fe0*/  LOP3.LUT R0, R0, 0x16, RZ, 0xfc, !PT ;  /* 0x0000001600007812 */ /* 0x000fc800078efcff */
[----:B------:R-:W3:Y:S01]  /*7ff0*/  @!P2 LDG.E.U16 R244, desc[UR20][R168.64] ;  /* 0x00000014a8f4a981 */ /* 0x000ee2000c1e1500 */
[----:B------:R-:W-:-:S03]  /*8000*/  ISETP.GE.AND P2, PT, R0, UR19, PT ;  /* 0x0000001300007c0c */ /* 0x000fc6000bf46270 */
        /* <DEDUP_REMOVED lines=9> */
[----:B------:R-:W-:Y:S01]  /*80a0*/  ISETP.GE.AND P5, PT, R21, UR19, PT ;  /* 0x0000001315007c0c */ /* 0x000fe2000bfa6270 */
[C---:B------:R-:W-:Y:S01]  /*80b0*/  IMAD.WIDE R184, R20.reuse, 0x2, R184 ;  /* 0x0000000214b87825 */ /* 0x040fe200078e02b8 */
[----:B------:R-:W-:Y:S02]  /*80c0*/  PRMT R24, RZ, 0x7610, R24 ;  /* 0x00007610ff187816 */ /* 0x000fe40000000018 */
[----:B------:R-:W-:Y:S01]  /*80d0*/  PRMT R26, RZ, 0x7610, R26 ;  /* 0x00007610ff1a7816 */ /* 0x000fe2000000001a */
[----:B------:R-:W-:-:S03]  /*80e0*/  IMAD.WIDE R192, R20, 0x2, R192 ;  /* 0x0000000214c07825 */ /* 0x000fc600078e02c0 */
[----:B------:R-:W3:Y:S01]  /*80f0*/  @!P3 LDG.E.U16 R24, desc[UR20][R184.64] ;  /* 0x00000014b818b981 */ /* 0x000ee2000c1e1500 */
[----:B------:R-:W-:-:S04]  /*8100*/  ISETP.GE.AND P3, PT, R11, UR19, PT ;  /* 0x000000130b007c0c */ /* 0x000fc8000bf66270 */
[----:B------:R-:W3:Y:S01]  /*8110*/  @!P5 LDG.E.U16 R26, desc[UR20][R192.64] ;  /* 0x00000014c01ad981 */ /* 0x000ee2000c1e1500 */
        /* <DEDUP_REMOVED lines=13> */
[----:B------:R-:W3:Y:S05]  /*81f0*/  @!P3 LDG.E.U16 R224, desc[UR20][R80.64] ;  /* 0x0000001450e0b981 */ /* 0x000eea000c1e1500 */
[----:B------:R-:W3:Y:S01]  /*8200*/  @!P5 LDG.E.U16 R226, desc[UR20][R84.64] ;  /* 0x0000001454e2d981 */ /* 0x000ee2000c1e1500 */
[----:B------:R-:W-:Y:S01]  /*8210*/  PRMT R22, RZ, 0x7610, R22 ;  /* 0x00007610ff167816 */ /* 0x000fe20000000016 */
[----:B------:R-:W-:-:S05]  /*8220*/  IMAD.WIDE R170, R20, 0x2, R170 ;  /* 0x0000000214aa7825 */ /* 0x000fca00078e02aa */
[----:B------:R-:W3:Y:S01]  /*8230*/  @!P4 LDG.E.U16 R22, desc[UR20][R170.64] ;  /* 0x00000014aa16c981 */ /* 0x000ee2000c1e1500 */
[----:B------:R-:W-:-:S04]  /*8240*/  SGXT.U32 R0, R0, 0x1 ;  /* 0x000000010000781a */ /* 0x000fc80000000000 */
[----:B------:R-:W-:-:S04]  /*8250*/  LOP3.LUT R0, R0, 0x1e, RZ, 0xfc, !PT ;  /* 0x0000001e00007812 */ /* 0x000fc800078efcff */
[----:B------:R-:W-:Y:S01]  /*8260*/  ISETP.GE.AND P4, PT, R0, UR19, PT ;  /* 0x0000001300007c0c */ /* 0x000fe2000bf86270 */
[C---:B------:R-:W-:Y:S01]  /*8270*/  IMAD.WIDE R194, R20.reuse, 0x2, R194 ;  /* 0x0000000214c27825 */ /* 0x040fe200078e02c2 */
[----:B------:R-:W-:Y:S02]  /*8280*/  PRMT R25, RZ, 0x7610, R25 ;  /* 0x00007610ff197816 */ /* 0x000fe40000000019 */
[----:B------:R-:W-:Y:S01]  /*8290*/  PRMT R27, RZ, 0x7610, R27 ;  /* 0x00007610ff1b7816 */ /* 0x000fe2000000001b */
[----:B------:R-:W-:-:S05]  /*82a0*/  IMAD.WIDE R186, R20, 0x2, R186 ;  /* 0x0000000214ba7825 */ /* 0x000fca00078e02ba */
[----:B------:R-:W3:Y:S01]  /*82b0*/  @!P2 LDG.E.U16 R25, desc[UR20][R186.64] ;  /* 0x00000014ba19a981 */ /* 0x000ee2000c1e1500 */
[----:B------:R-:W-:-:S03]  /*82c0*/  ISETP.GE.AND P2, PT, R15, UR19, PT ;  /* 0x000000130f007c0c */ /* 0x000fc6000bf46270 */
[----:B------:R-:W3:Y:S01]  /*82d0*/  @!P4 LDG.E.U16 R27, desc[UR20][R194.64] ;  /* 0x00000014c21bc981 */ /* 0x000ee2000c1e1500 */
[----:B------:R-:W-:Y:S01]  /*82e0*/  ISETP.GE.AND P4, PT, R16, UR19, PT ;  /* 0x0000001310007c0c */ /* 0x000fe2000bf86270 */
[C---:B------:R-:W-:Y:S01]  /*82f0*/  IMAD.WIDE R210, R20.reuse, 0x2, R210 ;  /* 0x0000000214d27825 */ /* 0x040fe200078e02d2 */
[----:B------:R-:W-:Y:S02]  /*8300*/  PRMT R29, RZ, 0x7610, R29 ;  /* 0x00007610ff1d7816 */ /* 0x000fe4000000001d */
[----:B------:R-:W-:Y:S01]  /*8310*/  PRMT R223, RZ, 0x7610, R223 ;  /* 0x00007610ffdf7816 */ /* 0x000fe200000000df */
[----:B------:R-:W-:Y:S01]  /*8320*/  IMAD.WIDE R202, R20, 0x2, R202 ;  /* 0x0000000214ca7825 */ /* 0x000fe200078e02ca */
[----:B------:R-:W0:Y:S04]  /*8330*/  S2R R21, SR_TID.X ;  /* 0x0000000000157919 */ /* 0x000e280000002100 */
[----:B------:R-:W3:Y:S01]  /*8340*/  @!P2 LDG.E.U16 R29, desc[UR20][R202.64] ;  /* 0x00000014ca1da981 */ /* 0x000ee2000c1e1500 */
[----:B------:R-:W-:-:S03]  /*8350*/  ISETP.GE.AND P2, PT, R17, UR19, PT ;  /* 0x0000001311007c0c */ /* 0x000fc6000bf46270 */
[----:B------:R-:W3:Y:S01]  /*8360*/  @!P4 LDG.E.U16 R223, desc[UR20][R210.64] ;  /* 0x00000014d2dfc981 */ /* 0x000ee2000c1e1500 */
[----:B------:R-:W-:Y:S01]  /*8370*/  ISETP.GE.AND P4, PT, R18, UR19, PT ;  /* 0x0000001312007c0c */ /* 0x000fe2000bf86270 */
[C---:B------:R-:W-:Y:S01]  /*8380*/  IMAD.WIDE R178, R20.reuse, 0x2, R178 ;  /* 0x0000000214b27825 */ /* 0x040fe200078e02b2 */
[----:B------:R-:W-:Y:S02]  /*8390*/  PRMT R23, RZ, 0x7610, R23 ;  /* 0x00007610ff177816 */ /* 0x000fe40000000017 */
[----:B------:R-:W-:Y:S01]  /*83a0*/  PRMT R225, RZ, 0x7610, R225 ;  /* 0x00007610ffe17816 */ /* 0x000fe200000000e1 */
[C---:B------:R-:W-:Y:S01]  /*83b0*/  IMAD.WIDE R86, R20.reuse, 0x2, R86 ;  /* 0x0000000214567825 */ /* 0x040fe200078e0256 */
[----:B------:R-:W-:Y:S02]  /*83c0*/  PRMT R227, RZ, 0x7610, R227 ;  /* 0x00007610ffe37816 */ /* 0x000fe400000000e3 */
[----:B------:R-:W3:Y:S01]  /*83d0*/  @!P6 LDG.E.U16 R23, desc[UR20][R178.64] ;  /* 0x00000014b217e981 */ /* 0x000ee2000c1e1500 */
[----:B------:R-:W-:-:S04]  /*83e0*/  IMAD.WIDE R82, R20, 0x2, R82 ;  /* 0x0000000214527825 */ /* 0x000fc800078e0252 */
[----:B------:R-:W3:Y:S04]  /*83f0*/  @!P4 LDG.E.U16 R227, desc[UR20][R86.64] ;  /* 0x0000001456e3c981 */ /* 0x000ee8000c1e1500 */
[----:B------:R-:W3:Y:S01]  /*8400*/  @!P2 LDG.E.U16 R225, desc[UR20][R82.64] ;  /* 0x0000001452e1a981 */ /* 0x000ee2000c1e1500 */
[----:B------:R-:W-:Y:S01]  /*8410*/  BAR.SYNC.DEFER_BLOCKING 0x0 ;  /* 0x0000000000007b1d */ /* 0x000fe20000010000 */
[----:B0-----:R-:W-:Y:S02]  /*8420*/  LOP3.LUT R21, R21, 0x3f, RZ, 0xc0, !PT ;  /* 0x0000003f15157812 */ /* 0x001fe400078ec0ff */
[----:B------:R-:W-:Y:S02]  /*8430*/  LOP3.LUT R0, R2, 0x20, RZ, 0x3c, !PT ;  /* 0x0000002002007812 */ /* 0x000fe400078e3cff */
[----:B------:R-:W-:Y:S01]  /*8440*/  ISETP.GE.AND P2, PT, R21, UR19, PT ;  /* 0x0000001315007c0c */ /* 0x000fe2000bf46270 */
[----:B------:R-:W-:-:S04]  /*8450*/  IMAD.WIDE R34, R19, 0x2, R34 ;  /* 0x0000000213227825 */ /* 0x000fc800078e0222 */
[----:B------:R-:W-:-:S04]  /*8460*/  IMAD.WIDE R32, R19, 0x2, R32 ;  /* 0x0000000213207825 */ /* 0x000fc800078e0220 */
[----:B------:R-:W-:-:S04]  /*8470*/  IMAD.WIDE R38, R19, 0x2, R38 ;  /* 0x0000000213267825 */ /* 0x000fc800078e0226 */
[C---:B------:R-:W-:Y:S01]  /*8480*/  IMAD.WIDE R42, R19.reuse, 0x2, R42 ;  /* 0x00000002132a7825 */ /* 0x040fe200078e022a */
[----:B--2---:R0:W-:Y:S04]  /*8490*/  STS.U16 [R2+UR9+0xa000], R228 ;  /* 0x00a000e402007988 */ /* 0x0041e80008000409 */
[----:B----4-:R1:W-:Y:S01]  /*84a0*/  STS.U16 [R2+UR9+0xa400], R230 ;  /* 0x00a400e602007988 */ /* 0x0103e20008000409 */
[C---:B------:R-:W-:Y:S01]  /*84b0*/  IMAD.WIDE R46, R19.reuse, 0x2, R46 ;  /* 0x00000002132e7825 */ /* 0x040fe200078e022e */
[----:B0-----:R-:W-:Y:S02]  /*84c0*/  PRMT R228, RZ, 0x7610, R228 ;  /* 0x00007610ffe47816 */ /* 0x001fe400000000e4 */
[----:B-1----:R-:W-:Y:S01]  /*84d0*/  PRMT R230, RZ, 0x7610, R230 ;  /* 0x00007610ffe67816 */ /* 0x002fe200000000e6 */
[----:B------:R-:W-:-:S03]  /*84e0*/  IMAD.WIDE R50, R19, 0x2, R50 ;  /* 0x0000000213327825 */ /* 0x000fc600078e0232 */
[----:B------:R-:W2:Y:S04]  /*84f0*/  @!P2 LDG.E.U16 R228, desc[UR20][R34.64] ;  /* 0x0000001422e4a981 */ /* 0x000ea8000c1e1500 */
[----:B---3--:R-:W-:Y:S01]  /*8500*/  STS.U16 [R2+UR9+0xb800], R240 ;  /* 0x00b800f002007988 */ /* 0x008fe20008000409 */
[C---:B------:R-:W-:Y:S01]  /*8510*/  IMAD.WIDE R54, R19.reuse, 0x2, R54 ;  /* 0x0000000213367825 */ /* 0x040fe200078e0236 */
[----:B------:R-:W-:Y:S02]  /*8520*/  LOP3.LUT R91, R2, 0x40, RZ, 0x3c, !PT ;  /* 0x00000040025b7812 */ /* 0x000fe400078e3cff */
[----:B------:R-:W3:Y:S01]  /*8530*/  @!P2 LDG.E.U16 R230, desc[UR20][R38.64] ;  /* 0x0000001426e6a981 */ /* 0x000ee2000c1e1500 */
[----:B------:R-:W-:-:S03]  /*8540*/  IMAD.WIDE R58, R19, 0x2, R58 ;  /* 0x00000002133a7825 */ /* 0x000fc600078e023a */
[----:B------:R0:W-:Y:S01]  /*8550*/  STS.U16 [R2+UR9+0xac00], R234 ;  /* 0x00ac00ea02007988 */ /* 0x0001e20008000409 */
[----:B------:R-:W-:-:S03]  /*8560*/  IMAD.WIDE R62, R19, 0x2, R62 ;  /* 0x00000002133e7825 */ /* 0x000fc600078e023e */
[----:B------:R1:W-:Y:S01]  /*8570*/  STS.U16 [R2+UR9+0xb000], R236 ;  /* 0x00b000ec02007988 */ /* 0x0003e20008000409 */
[----:B0-----:R-:W-:Y:S01]  /*8580*/  PRMT R234, RZ, 0x7610, R234 ;  /* 0x00007610ffea7816 */ /* 0x001fe200000000ea */
[----:B------:R-:W-:Y:S01]  /*8590*/  IMAD.WIDE R66, R19, 0x2, R66 ;  /* 0x0000000213427825 */ /* 0x000fe200078e0242 */
[----:B------:R-:W-:-:S03]  /*85a0*/  PRMT R240, RZ, 0x7610, R240 ;  /* 0x00007610fff07816 */ /* 0x000fc600000000f0 */
[C---:B------:R-:W-:Y:S01]  /*85b0*/  IMAD.WIDE R68, R19.reuse, 0x2, R68 ;  /* 0x0000000213447825 */ /* 0x040fe200078e0244 */
[----:B------:R-:W4:Y:S04]  /*85c0*/  @!P2 LDG.E.U16 R234, desc[UR20][R54.64] ;  /* 0x0000001436eaa981 */ /* 0x000f28000c1e1500 */
[----:B------:R0:W-:Y:S01]  /*85d0*/  STS.U16 [R2+UR9+0xbc00], R241 ;  /* 0x00bc00f102007988 */ /* 0x0001e20008000409 */
[----:B-1----:R-:W-:Y:S01]  /*85e0*/  PRMT R236, RZ, 0x7610, R236 ;  /* 0x00007610ffec7816 */ /* 0x002fe200000000ec */
[----:B------:R-:W-:-:S04]  /*85f0*/  IMAD.WIDE R70, R19, 0x2, R70 ;  /* 0x0000000213467825 */ /* 0x000fc800078e0246 */
[C---:B------:R-:W-:Y:S01]  /*8600*/  IMAD.WIDE R72, R19.reuse, 0x2, R72 ;  /* 0x0000000213487825 */ /* 0x040fe200078e0248 */
[----:B------:R-:W4:Y:S04]  /*8610*/  @!P2 LDG.E.U16 R236, desc[UR20][R62.64] ;  /* 0x000000143eeca981 */ /* 0x000f28000c1e1500 */
[----:B------:R1:W-:Y:S01]  /*8620*/  STS.U16 [R2+UR9+0xb400], R238 ;  /* 0x00b400ee02007988 */ /* 0x0003e20008000409 */
[----:B0-----:R-:W-:Y:S01]  /*8630*/  PRMT R241, RZ, 0x7610, R241 ;  /* 0x00007610fff17816 */ /* 0x001fe200000000f1 */
[C---:B------:R-:W-:Y:S01]  /*8640*/  IMAD.WIDE R74, R19.reuse, 0x2, R74 ;  /* 0x00000002134a7825 */ /* 0x040fe200078e024a */
[----:B------:R-:W-:Y:S01]  /*8650*/  PRMT R246, RZ, 0x7610, R246 ;  /* 0x00007610fff67816 */ /* 0x000fe200000000f6 */
[----:B------:R-:W4:Y:S02]  /*8660*/  @!P2 LDG.E.U16 R240, desc[UR20][R72.64] ;  /* 0x0000001448f0a981 */ /* 0x000f24000c1e1500 */
[C---:B------:R-:W-:Y:S01]  /*8670*/  IMAD.WIDE R76, R19.reuse, 0x2, R76 ;  /* 0x00000002134c7825 */ /* 0x040fe200078e024c */
[----:B------:R-:W-:Y:S01]  /*8680*/  PRMT R247, RZ, 0x7610, R247 ;  /* 0x00007610fff77816 */ /* 0x000fe200000000f7 */
[----:B------:R-:W4:Y:S01]  /*8690*/  @!P2 LDG.E.U16 R241, desc[UR20][R74.64] ;  /* 0x000000144af1a981 */ /* 0x000f22000c1e1500 */
[----:B-1----:R-:W-:Y:S01]  /*86a0*/  PRMT R238, RZ, 0x7610, R238 ;  /* 0x00007610ffee7816 */ /* 0x002fe200000000ee */
[----:B------:R-:W-:Y:S01]  /*86b0*/  IMAD.WIDE R78, R19, 0x2, R78 ;  /* 0x00000002134e7825 */ /* 0x000fe200078e024e */
[----:B------:R-:W-:-:S03]  /*86c0*/  PRMT R248, RZ, 0x7610, R248 ;  /* 0x00007610fff87816 */ /* 0x000fc600000000f8 */
[C---:B------:R-:W-:Y:S01]  /*86d0*/  IMAD.WIDE R30, R19.reuse, 0x2, R30 ;  /* 0x00000002131e7825 */ /* 0x040fe200078e021e */
[----:B------:R-:W4:Y:S03]  /*86e0*/  @!P2 LDG.E.U16 R238, desc[UR20][R68.64] ;  /* 0x0000001444eea981 */ /* 0x000f26000c1e1500 */
[----:B------:R-:W-:Y:S01]  /*86f0*/  IMAD.WIDE R36, R19, 0x2, R36 ;  /* 0x0000000213247825 */ /* 0x000fe200078e0224 */
[----:B------:R-:W-:-:S03]  /*8700*/  PRMT R249, RZ, 0x7610, R249 ;  /* 0x00007610fff97816 */ /* 0x000fc600000000f9 */
[----:B------:R-:W-:Y:S01]  /*8710*/  IMAD.WIDE R40, R19, 0x2, R40 ;  /* 0x0000000213287825 */ /* 0x000fe200078e0228 */
[----:B------:R-:W-:-:S03]  /*8720*/  PRMT R250, RZ, 0x7610, R250 ;  /* 0x00007610fffa7816 */ /* 0x000fc600000000fa */
[C---:B------:R-:W-:Y:S01]  /*8730*/  IMAD.WIDE R44, R19.reuse, 0x2, R44 ;  /* 0x00000002132c7825 */ /* 0x040fe200078e022c */
[----:B------:R-:W-:Y:S01]  /*8740*/  PRMT R251, RZ, 0x7610, R251 ;  /* 0x00007610fffb7816 */ /* 0x000fe200000000fb */
[----:B------:R-:W4:Y:S02]  /*8750*/  @!P2 LDG.E.U16 R246, desc[UR20][R40.64] ;  /* 0x0000001428f6a981 */ /* 0x000f24000c1e1500 */
[C---:B------:R-:W-:Y:S01]  /*8760*/  IMAD.WIDE R48, R19.reuse, 0x2, R48 ;  /* 0x0000000213307825 */ /* 0x040fe200078e0230 */
[----:B------:R-:W-:Y:S01]  /*8770*/  PRMT R252, RZ, 0x7610, R252 ;  /* 0x00007610fffc7816 */ /* 0x000fe200000000fc */
[----:B------:R-:W4:Y:S02]  /*8780*/  @!P2 LDG.E.U16 R247, desc[UR20][R44.64] ;  /* 0x000000142cf7a981 */ /* 0x000f24000c1e1500 */
[C---:B------:R-:W-:Y:S02]  /*8790*/  IMAD.WIDE R52, R19.reuse, 0x2, R52 ;  /* 0x0000000213347825 */ /* 0x040fe400078e0234 */
[----:B------:R-:W4:Y:S02]  /*87a0*/  @!P2 LDG.E.U16 R248, desc[UR20][R48.64] ;  /* 0x0000001430f8a981 */ /* 0x000f24000c1e1500 */
[----:B------:R-:W-:-:S02]  /*87b0*/  IMAD.WIDE R56, R19, 0x2, R56 ;  /* 0x0000000213387825 */ /* 0x000fc400078e0238 */
[----:B------:R-:W4:Y:S04]  /*87c0*/  @!P2 LDG.E.U16 R249, desc[UR20][R52.64] ;  /* 0x0000001434f9a981 */ /* 0x000f28000c1e1500 */
[----:B------:R0:W-:Y:S04]  /*87d0*/  STS.U16 [R2+UR9+0xa800], R232 ;  /* 0x00a800e802007988 */ /* 0x0001e80008000409 */
[----:B------:R1:W-:Y:S04]  /*87e0*/  STS.U16 [R0+UR9+0xa100], R229 ;  /* 0x00a100e500007988 */ /* 0x0003e80008000409 */
[----:B------:R1:W-:Y:S01]  /*87f0*/  STS.U16 [R0+UR9+0xa500], R231 ;  /* 0x00a500e700007988 */ /* 0x0003e20008000409 */
[----:B0-----:R-:W-:Y:S01]  /*8800*/  PRMT R232, RZ, 0x7610, R232 ;  /* 0x00007610ffe87816 */ /* 0x001fe200000000e8 */
[----:B------:R-:W-:-:S02]  /*8810*/  IMAD.WIDE R60, R19, 0x2, R60 ;  /* 0x00000002133c7825 */ /* 0x000fc400078e023c */
[----:B------:R-:W4:Y:S01]  /*8820*/  @!P2 LDG.E.U16 R250, desc[UR20][R56.64] ;  /* 0x0000001438faa981 */ /* 0x000f22000c1e1500 */
[----:B-1----:R-:W-:-:S03]  /*8830*/  PRMT R229, RZ, 0x7610, R229 ;  /* 0x00007610ffe57816 */ /* 0x002fc600000000e5 */
[----:B------:R0:W-:Y:S01]  /*8840*/  STS.U16 [R0+UR9+0xa900], R233 ;  /* 0x00a900e900007988 */ /* 0x0001e20008000409 */
[----:B------:R-:W-:-:S03]  /*8850*/  PRMT R231, RZ, 0x7610, R231 ;  /* 0x00007610ffe77816 */ /* 0x000fc600000000e7 */
[----:B------:R1:W-:Y:S04]  /*8860*/  STS.U16 [R0+UR9+0xad00], R235 ;  /* 0x00ad00eb00007988 */ /* 0x0003e80008000409 */
[----:B------:R-:W4:Y:S01]  /*8870*/  @!P2 LDG.E.U16 R229, desc[UR20][R32.64] ;  /* 0x0000001420e5a981 */ /* 0x000f22000c1e1500 */
[----:B0-----:R-:W-:-:S03]  /*8880*/  PRMT R233, RZ, 0x7610, R233 ;  /* 0x00007610ffe97816 */ /* 0x001fc600000000e9 */
[----:B------:R0:W-:Y:S01]  /*8890*/  STS.U16 [R0+UR9+0xb100], R237 ;  /* 0x00b100ed00007988 */ /* 0x0001e20008000409 */
[----:B-1----:R-:W-:-:S03]  /*88a0*/  PRMT R235, RZ, 0x7610, R235 ;  /* 0x00007610ffeb7816 */ /* 0x002fc600000000eb */
[----:B------:R-:W4:Y:S04]  /*88b0*/  @!P2 LDG.E.U16 R231, desc[UR20][R42.64] ;  /* 0x000000142ae7a981 */ /* 0x000f28000c1e1500 */
[----:B------:R1:W-:Y:S01]  /*88c0*/  STS.U16 [R0+UR9+0xb500], R239 ;  /* 0x00b500ef00007988 */ /* 0x0003e20008000409 */
[----:B0-----:R-:W-:-:S03]  /*88d0*/  PRMT R237, RZ, 0x7610, R237 ;  /* 0x00007610ffed7816 */ /* 0x001fc600000000ed */
[----:B------:R-:W4:Y:S04]  /*88e0*/  @!P2 LDG.E.U16 R232, desc[UR20][R46.64] ;  /* 0x000000142ee8a981 */ /* 0x000f28000c1e1500 */
[----:B------:R-:W4:Y:S01]  /*88f0*/  @!P2 LDG.E.U16 R233, desc[UR20][R50.64] ;  /* 0x0000001432e9a981 */ /* 0x000f22000c1e1500 */
[----:B-1----:R-:W-:-:S03]  /*8900*/  PRMT R239, RZ, 0x7610, R239 ;  /* 0x00007610ffef7816 */ /* 0x002fc600000000ef */
[----:B------:R0:W-:Y:S04]  /*8910*/  STS.U16 [R0+UR9+0xb900], R242 ;  /* 0x00b900f200007988 */ /* 0x0001e80008000409 */
[----:B------:R-:W4:Y:S04]  /*8920*/  @!P2 LDG.E.U16 R235, desc[UR20][R58.64] ;  /* 0x000000143aeba981 */ /* 0x000f28000c1e1500 */
[----:B------:R1:W-:Y:S01]  /*8930*/  STS.U16 [R0+UR9+0xbd00], R243 ;  /* 0x00bd00f300007988 */ /* 0x0003e20008000409 */
[----:B0-----:R-:W-:-:S03]  /*8940*/  PRMT R242, RZ, 0x7610, R242 ;  /* 0x00007610fff27816 */ /* 0x001fc600000000f2 */
[----:B------:R0:W-:Y:S04]  /*8950*/  STS.U16 [R91+UR9+0xa200], R244 ;  /* 0x00a200f45b007988 */ /* 0x0001e80008000409 */
[----:B------:R-:W4:Y:S01]  /*8960*/  @!P2 LDG.E.U16 R237, desc[UR20][R66.64] ;  /* 0x0000001442eda981 */ /* 0x000f22000c1e1500 */
[----:B-1----:R-:W-:-:S03]  /*8970*/  PRMT R243, RZ, 0x7610, R243 ;  /* 0x00007610fff37816 */ /* 0x002fc600000000f3 */
[----:B------:R1:W-:Y:S01]  /*8980*/  STS.U16 [R91+UR9+0xa600], R245 ;  /* 0x00a600f55b007988 */ /* 0x0003e20008000409 */
[----:B0-----:R-:W-:-:S03]  /*8990*/  PRMT R244, RZ, 0x7610, R244 ;  /* 0x00007610fff47816 */ /* 0x001fc600000000f4 */
[----:B------:R-:W4:Y:S04]  /*89a0*/  @!P2 LDG.E.U16 R239, desc[UR20][R70.64] ;  /* 0x0000001446efa981 */ /* 0x000f28000c1e1500 */
[----:B------:R-:W4:Y:S01]  /*89b0*/  @!P2 LDG.E.U16 R242, desc[UR20][R76.64] ;  /* 0x000000144cf2a981 */ /* 0x000f22000c1e1500 */
[----:B-1----:R-:W-:-:S03]  /*89c0*/  PRMT R245, RZ, 0x7610, R245 ;  /* 0x00007610fff57816 */ /* 0x002fc600000000f5 */
[----:B------:R-:W4:Y:S01]  /*89d0*/  @!P2 LDG.E.U16 R243, desc[UR20][R78.64] ;  /* 0x000000144ef3a981 */ /* 0x000f22000c1e1500 */
[----:B------:R-:W-:-:S03]  /*89e0*/  IMAD.WIDE R64, R19, 0x2, R64 ;  /* 0x0000000213407825 */ /* 0x000fc600078e0240 */
[----:B------:R-:W4:Y:S04]  /*89f0*/  @!P2 LDG.E.U16 R244, desc[UR20][R30.64] ;  /* 0x000000141ef4a981 */ /* 0x000f28000c1e1500 */
[----:B------:R-:W4:Y:S04]  /*8a00*/  @!P2 LDG.E.U16 R245, desc[UR20][R36.64] ;  /* 0x0000001424f5a981 */ /* 0x000f28000c1e1500 */
[----:B------:R-:W-:Y:S04]  /*8a10*/  STS.U16 [R91+UR9+0xaa00], R24 ;  /* 0x00aa00185b007988 */ /* 0x000fe80008000409 */
[----:B------:R-:W-:Y:S04]  /*8a20*/  STS.U16 [R91+UR9+0xae00], R26 ;  /* 0x00ae001a5b007988 */ /* 0x000fe80008000409 */
[----:B------:R-:W-:Y:S04]  /*8a30*/  STS.U16 [R91+UR9+0xb200], R28 ;  /* 0x00b2001c5b007988 */ /* 0x000fe80008000409 */
[----:B------:R-:W4:Y:S04]  /*8a40*/  @!P2 LDG.E.U16 R251, desc[UR20][R60.64] ;  /* 0x000000143cfba981 */ /* 0x000f28000c1e1500 */
[----:B------:R-:W-:Y:S04]  /*8a50*/  STS.U16 [R91+UR9+0xb600], R222 ;  /* 0x00b600de5b007988 */ /* 0x000fe80008000409 */
[----:B------:R-:W4:Y:S04]  /*8a60*/  @!P2 LDG.E.U16 R252, desc[UR20][R64.64] ;  /* 0x0000001440fca981 */ /* 0x000f28000c1e1500 */
[----:B------:R-:W-:Y:S04]  /*8a70*/  STS.U16 [R91+UR9+0xba00], R224 ;  /* 0x00ba00e05b007988 */ /* 0x000fe80008000409 */
[----:B------:R0:W-:Y:S04]  /*8a80*/  STS.U16 [R91+UR9+0xbe00], R226 ;  /* 0x00be00e25b007988 */ /* 0x0001e80008000409 */
[----:B0-----:R-:W4:Y:S01]  /*8a90*/  LDL.LU R91, [R1+0x10c] ;  /* 0x00010c00015b7983 */ /* 0x001f220000300800 */
[----:B------:R-:W-:Y:S01]  /*8aa0*/  LOP3.LUT R21, R2, 0x60, RZ, 0x3c, !PT ;  /* 0x0000006002157812 */ /* 0x000fe200078e3cff */
[----:B------:R-:W-:-:S04]  /*8ab0*/  IMAD.WIDE R128, R19, 0x2, R128 ;  /* 0x0000000213807825 */ /* 0x000fc800078e0280 */
[----:B------:R0:W-:Y:S02]  /*8ac0*/  STS.U16 [R21+UR9+0xa300], R22 ;  /* 0x00a3001615007988 */ /* 0x0001e40008000409 */
[----:B0-----:R-:W-:-:S06]  /*8ad0*/  PRMT R22, RZ, 0x7610, R22 ;  /* 0x00007610ff167816 */ /* 0x001fcc0000000016 */
[----:B------:R-:W4:Y:S01]  /*8ae0*/  @!P2 LDG.E.U16 R22, desc[UR20][R128.64] ;  /* 0x000000148016a981 */ /* 0x000f22000c1e1500 */
[C---:B------:R-:W-:Y:S01]  /*8af0*/  IMAD.WIDE R134, R19.reuse, 0x2, R134 ;  /* 0x0000000213867825 */ /* 0x040fe200078e0286 */
[----:B------:R-:W-:Y:S02]  /*8b00*/  PRMT R24, RZ, 0x7610, R24 ;  /* 0x00007610ff187816 */ /* 0x000fe40000000018 */
[----:B------:R0:W-:Y:S01]  /*8b10*/  STS.U16 [R21+UR9+0xa700], R23 ;  /* 0x00a7001715007988 */ /* 0x0001e20008000409 */
[C---:B------:R-:W-:Y:S01]  /*8b20*/  IMAD.WIDE R140, R19.reuse, 0x2, R140 ;  /* 0x00000002138c7825 */ /* 0x040fe200078e028c */
[----:B------:R-:W-:Y:S02]  /*8b30*/  PRMT R26, RZ, 0x7610, R26 ;  /* 0x00007610ff1a7816 */ /* 0x000fe4000000001a */
[----:B------:R1:W-:Y:S01]  /*8b40*/  STS.U16 [R21+UR9+0xab00], R25 ;  /* 0x00ab001915007988 */ /* 0x0003e20008000409 */
[----:B------:R-:W-:Y:S01]  /*8b50*/  IMAD.WIDE R146, R19, 0x2, R146 ;  /* 0x0000000213927825 */ /* 0x000fe200078e0292 */
[----:B0-----:R-:W-:-:S02]  /*8b60*/  PRMT R23, RZ, 0x7610, R23 ;  /* 0x00007610ff177816 */ /* 0x001fc40000000017 */
[----:B------:R0:W-:Y:S01]  /*8b70*/  STS.U16 [R21+UR9+0xaf00], R27 ;  /* 0x00af001b15007988 */ /* 0x0001e20008000409 */
[C---:B------:R-:W-:Y:S01]  /*8b80*/  IMAD.WIDE R152, R19.reuse, 0x2, R152 ;  /* 0x0000000213987825 */ /* 0x040fe200078e0298 */
[----:B-1----:R-:W-:Y:S02]  /*8b90*/  PRMT R25, RZ, 0x7610, R25 ;  /* 0x00007610ff197816 */ /* 0x002fe40000000019 */
[----:B------:R1:W-:Y:S01]  /*8ba0*/  STS.U16 [R21+UR9+0xb300], R29 ;  /* 0x00b3001d15007988 */ /* 0x0003e20008000409 */
[C---:B------:R-:W-:Y:S01]  /*8bb0*/  IMAD.WIDE R158, R19.reuse, 0x2, R158 ;  /* 0x00000002139e7825 */ /* 0x040fe200078e029e */
[----:B------:R-:W-:Y:S02]  /*8bc0*/  PRMT R28, RZ, 0x7610, R28 ;  /* 0x00007610ff1c7816 */ /* 0x000fe4000000001c */
[----:B------:R-:W4:Y:S01]  /*8bd0*/  @!P2 LDG.E.U16 R23, desc[UR20][R134.64] ;  /* 0x000000148617a981 */ /* 0x000f22000c1e1500 */
[----:B0-----:R-:W-:Y:S01]  /*8be0*/  PRMT R27, RZ, 0x7610, R27 ;  /* 0x00007610ff1b7816 */ /* 0x001fe2000000001b */
[----:B------:R-:W-:-:S02]  /*8bf0*/  IMAD.WIDE R164, R19, 0x2, R164 ;  /* 0x0000000213a47825 */ /* 0x000fc400078e02a4 */
[----:B------:R0:W-:Y:S01]  /*8c00*/  STS.U16 [R21+UR9+0xb700], R223 ;  /* 0x00b700df15007988 */ /* 0x0001e20008000409 */
[----:B------:R-:W-:Y:S02]  /*8c10*/  PRMT R222, RZ, 0x7610, R222 ;  /* 0x00007610ffde7816 */ /* 0x000fe400000000de */
[----:B-1----:R-:W-:Y:S01]  /*8c20*/  PRMT R29, RZ, 0x7610, R29 ;  /* 0x00007610ff1d7816 */ /* 0x002fe2000000001d */
[C---:B------:R-:W-:Y:S01]  /*8c30*/  IMAD.WIDE R92, R19.reuse, 0x2, R92 ;  /* 0x00000002135c7825 */ /* 0x040fe200078e025c */
[----:B------:R-:W4:Y:S01]  /*8c40*/  @!P2 LDG.E.U16 R24, desc[UR20][R140.64] ;  /* 0x000000148c18a981 */ /* 0x000f22000c1e1500 */
[----:B------:R-:W-:Y:S02]  /*8c50*/  PRMT R224, RZ, 0x7610, R224 ;  /* 0x00007610ffe07816 */ /* 0x000fe400000000e0 */
[----:B------:R-:W-:Y:S01]  /*8c60*/  IMAD.WIDE R96, R19, 0x2, R96 ;  /* 0x0000000213607825 */ /* 0x000fe200078e0260 */
[----:B------:R-:W4:Y:S01]  /*8c70*/  @!P2 LDG.E.U16 R25, desc[UR20][R146.64] ;  /* 0x000000149219a981 */ /* 0x000f22000c1e1500 */
[----:B0-----:R-:W-:-:S02]  /*8c80*/  PRMT R223, RZ, 0x7610, R223 ;  /* 0x00007610ffdf7816 */ /* 0x001fc400000000df */
[C---:B------:R-:W-:Y:S01]  /*8c90*/  IMAD.WIDE R100, R19.reuse, 0x2, R100 ;  /* 0x0000000213647825 */ /* 0x040fe200078e0264 */
[----:B------:R0:W-:Y:S01]  /*8ca0*/  STS.U16 [R21+UR9+0xbb00], R225 ;  /* 0x00bb00e115007988 */ /* 0x0001e20008000409 */
[----:B------:R-:W-:Y:S02]  /*8cb0*/  PRMT R226, RZ, 0x7610, R226 ;  /* 0x00007610ffe27816 */ /* 0x000fe400000000e2 */
[C---:B------:R-:W-:Y:S01]  /*8cc0*/  IMAD.WIDE R104, R19.reuse, 0x2, R104 ;  /* 0x0000000213687825 */ /* 0x040fe200078e0268 */
[----:B------:R-:W4:Y:S03]  /*8cd0*/  @!P2 LDG.E.U16 R26, desc[UR20][R152.64] ;  /* 0x00000014981aa981 */ /* 0x000f26000c1e1500 */
[----:B------:R-:W-:Y:S01]  /*8ce0*/  IMAD.WIDE R108, R19, 0x2, R108 ;  /* 0x00000002136c7825 */ /* 0x000fe200078e026c */
[----:B------:R-:W4:Y:S01]  /*8cf0*/  @!P2 LDG.E.U16 R27, desc[UR20][R158.64] ;  /* 0x000000149e1ba981 */ /* 0x000f22000c1e1500 */
[----:B0-----:R-:W-:-:S02]  /*8d00*/  PRMT R225, RZ, 0x7610, R225 ;  /* 0x00007610ffe17816 */ /* 0x001fc400000000e1 */
[C---:B------:R-:W-:Y:S01]  /*8d10*/  IMAD.WIDE R112, R19.reuse, 0x2, R112 ;  /* 0x0000000213707825 */ /* 0x040fe200078e0270 */
[----:B------:R0:W-:Y:S04]  /*8d20*/  STS.U16 [R21+UR9+0xbf00], R227 ;  /* 0x00bf00e315007988 */ /* 0x0001e80008000409 */
[----:B------:R-:W4:Y:S01]  /*8d30*/  @!P2 LDG.E.U16 R28, desc[UR20][R164.64] ;  /* 0x00000014a41ca981 */ /* 0x000f22000c1e1500 */
[----:B------:R-:W-:-:S03]  /*8d40*/  IMAD.WIDE R116, R19, 0x2, R116 ;  /* 0x0000000213747825 */ /* 0x000fc600078e0274 */
[----:B--2---:R1:W-:Y:S01]  /*8d50*/  STS.U16 [R2+UR9+0x4000], R228 ;  /* 0x004000e402007988 */ /* 0x0043e20008000409 */
[----:B0-----:R-:W-:-:S03]  /*8d60*/  PRMT R227, RZ, 0x7610, R227 ;  /* 0x00007610ffe37816 */ /* 0x001fc600000000e3 */
[----:B------:R-:W2:Y:S01]  /*8d70*/  @!P2 LDG.E.U16 R29, desc[UR20][R92.64] ;  /* 0x000000145c1da981 */ /* 0x000ea2000c1e1500 */
[----:B------:R-:W-:-:S03]  /*8d80*/  IMAD.WIDE R120, R19, 0x2, R120 ;  /* 0x0000000213787825 */ /* 0x000fc600078e0278 */
[----:B------:R-:W2:Y:S01]  /*8d90*/  @!P2 LDG.E.U16 R222, desc[UR20][R96.64] ;  /* 0x0000001460dea981 */ /* 0x000ea2000c1e1500 */
[----:B-1----:R-:W-:Y:S01]  /*8da0*/  PRMT R228, RZ, 0x7610, R228 ;  /* 0x00007610ffe47816 */ /* 0x002fe200000000e4 */
[C---:B------:R-:W-:Y:S02]  /*8db0*/  IMAD.WIDE R124, R19.reuse, 0x2, R124 ;  /* 0x00000002137c7825 */ /* 0x040fe400078e027c */
[----:B---3--:R0:W-:Y:S04]  /*8dc0*/  STS.U16 [R2+UR9+0x4800], R230 ;  /* 0x004800e602007988 */ /* 0x0081e80008000409 */
[----:B------:R-:W3:Y:S01]  /*8dd0*/  @!P2 LDG.E.U16 R223, desc[UR20][R100.64] ;  /* 0x0000001464dfa981 */ /* 0x000ee2000c1e1500 */
[----:B------:R-:W-:-:S03]  /*8de0*/  IMAD.WIDE R130, R19, 0x2, R130 ;  /* 0x0000000213827825 */ /* 0x000fc600078e0282 */
[----:B------:R-:W3:Y:S01]  /*8df0*/  @!P2 LDG.E.U16 R224, desc[UR20][R104.64] ;  /* 0x0000001468e0a981 */ /* 0x000ee2000c1e1500 */
[----:B0-----:R-:W-:Y:S01]  /*8e00*/  PRMT R230, RZ, 0x7610, R230 ;  /* 0x00007610ffe67816 */ /* 0x001fe200000000e6 */
[C---:B------:R-:W-:Y:S02]  /*8e10*/  IMAD.WIDE R136, R19.reuse, 0x2, R136 ;  /* 0x0000000213887825 */ /* 0x040fe400078e0288 */
[----:B------:R-:W3:Y:S02]  /*8e20*/  @!P2 LDG.E.U16 R225, desc[UR20][R108.64] ;  /* 0x000000146ce1a981 */ /* 0x000ee4000c1e1500 */
[C---:B------:R-:W-:Y:S02]  /*8e30*/  IMAD.WIDE R142, R19.reuse, 0x2, R142 ;  /* 0x00000002138e7825 */ /* 0x040fe400078e028e */
[----:B------:R-:W3:Y:S02]  /*8e40*/  @!P2 LDG.E.U16 R226, desc[UR20][R112.64] ;  /* 0x0000001470e2a981 */ /* 0x000ee4000c1e1500 */
[----:B------:R-:W-:-:S02]  /*8e50*/  IMAD.WIDE R148, R19, 0x2, R148 ;  /* 0x0000000213947825 */ /* 0x000fc400078e0294 */
[----:B----4-:R0:W-:Y:S04]  /*8e60*/  STS.U16 [R2+UR9+0x5800], R234 ;  /* 0x005800ea02007988 */ /* 0x0101e80008000409 */
[----:B------:R-:W4:Y:S01]  /*8e70*/  @!P2 LDG.E.U16 R227, desc[UR20][R116.64] ;  /* 0x0000001474e3a981 */ /* 0x000f22000c1e1500 */
[----:B------:R-:W-:-:S03]  /*8e80*/  IMAD.WIDE R154, R19, 0x2, R154 ;  /* 0x00000002139a7825 */ /* 0x000fc600078e029a */
[----:B------:R-:W4:Y:S01]  /*8e90*/  @!P2 LDG.E.U16 R228, desc[UR20][R120.64] ;  /* 0x0000001478e4a981 */ /* 0x000f22000c1e1500 */
[----:B0-----:R-:W-:Y:S01]  /*8ea0*/  PRMT R234, RZ, 0x7610, R234 ;  /* 0x00007610ffea7816 */ /* 0x001fe200000000ea */
[C---:B------:R-:W-:Y:S02]  /*8eb0*/  IMAD.WIDE R160, R19.reuse, 0x2, R160 ;  /* 0x0000000213a07825 */ /* 0x040fe400078e02a0 */
[----:B------:R0:W-:Y:S02]  /*8ec0*/  STS.U16 [R2+UR9+0x6000], R236 ;  /* 0x006000ec02007988 */ /* 0x0001e40008000409 */
[C---:B------:R-:W-:Y:S02]  /*8ed0*/  IMAD.WIDE R220, R19.reuse, 0x2, R220 ;  /* 0x0000000213dc7825 */ /* 0x040fe400078e02dc */
[----:B------:R-:W4:Y:S02]  /*8ee0*/  @!P2 LDG.E.U16 R230, desc[UR20][R130.64] ;  /* 0x0000001482e6a981 */ /* 0x000f24000c1e1500 */
[----:B------:R-:W-:-:S02]  /*8ef0*/  IMAD.WIDE R94, R19, 0x2, R94 ;  /* 0x00000002135e7825 */ /* 0x000fc400078e025e */
[----:B------:R1:W-:Y:S01]  /*8f00*/  STS.U16 [R2+UR9+0x7000], R240 ;  /* 0x007000f002007988 */ /* 0x0003e20008000409 */
[----:B0-----:R-:W-:Y:S01]  /*8f10*/  PRMT R236, RZ, 0x7610, R236 ;  /* 0x00007610ffec7816 */ /* 0x001fe200000000ec */
[C---:B------:R-:W-:Y:S02]  /*8f20*/  IMAD.WIDE R98, R19.reuse, 0x2, R98 ;  /* 0x0000000213627825 */ /* 0x040fe400078e0262 */
[----:B------:R0:W-:Y:S04]  /*8f30*/  STS.U16 [R2+UR9+0x7400], R241 ;  /* 0x007400f102007988 */ /* 0x0001e80008000409 */
[----:B------:R0:W-:Y:S01]  /*8f40*/  STS.U16 [R2+UR9+0x6800], R238 ;  /* 0x006800ee02007988 */ /* 0x0001e20008000409 */
[----:B------:R-:W-:Y:S01]  /*8f50*/  IMAD.WIDE R102, R19, 0x2, R102 ;  /* 0x0000000213667825 */ /* 0x000fe200078e0266 */
[----:B-1----:R-:W-:-:S02]  /*8f60*/  PRMT R240, RZ, 0x7610, R240 ;  /* 0x00007610fff07816 */ /* 0x002fc400000000f0 */
[----:B------:R-:W4:Y:S01]  /*8f70*/  @!P2 LDG.E.U16 R234, desc[UR20][R154.64] ;  /* 0x000000149aeaa981 */ /* 0x000f22000c1e1500 */
[C---:B------:R-:W-:Y:S01]  /*8f80*/  IMAD.WIDE R106, R19.reuse, 0x2, R106 ;  /* 0x00000002136a7825 */ /* 0x040fe200078e026a */
[----:B0-----:R-:W-:Y:S02]  /*8f90*/  PRMT R241, RZ, 0x7610, R241 ;  /* 0x00007610fff17816 */ /* 0x001fe400000000f1 */
[----:B------:R-:W4:Y:S01]  /*8fa0*/  @!P2 LDG.E.U16 R236, desc[UR20][R220.64] ;  /* 0x00000014dceca981 */ /* 0x000f22000c1e1500 */
[----:B------:R-:W-:Y:S01]  /*8fb0*/  PRMT R238, RZ, 0x7610, R238 ;  /* 0x00007610ffee7816 */ /* 0x000fe200000000ee */
[C---:B------:R-:W-:Y:S02]  /*8fc0*/  IMAD.WIDE R110, R19.reuse, 0x2, R110 ;  /* 0x00000002136e7825 */ /* 0x040fe400078e026e */
[----:B------:R-:W4:Y:S02]  /*8fd0*/  @!P2 LDG.E.U16 R240, desc[UR20][R106.64] ;  /* 0x000000146af0a981 */ /* 0x000f24000c1e1500 */
[----:B------:R-:W-:-:S02]  /*8fe0*/  IMAD.WIDE R114, R19, 0x2, R114 ;  /* 0x0000000213727825 */ /* 0x000fc400078e0272 */
[----:B------:R-:W4:Y:S02]  /*8ff0*/  @!P2 LDG.E.U16 R238, desc[UR20][R98.64] ;  /* 0x0000001462eea981 */ /* 0x000f24000c1e1500 */
[C---:B------:R-:W-:Y:S02]  /*9000*/  IMAD.WIDE R118, R19.reuse, 0x2, R118 ;  /* 0x0000000213767825 */ /* 0x040fe400078e0276 */
[----:B------:R-:W4:Y:S02]  /*9010*/  @!P2 LDG.E.U16 R241, desc[UR20][R110.64] ;  /* 0x000000146ef1a981 */ /* 0x000f24000c1e1500 */
[C---:B------:R-:W-:Y:S02]  /*9020*/  IMAD.WIDE R122, R19.reuse, 0x2, R122 ;  /* 0x00000002137a7825 */ /* 0x040fe400078e027a */
[----:B------:R0:W5:Y:S02]  /*9030*/  LDL.LU R21, [R1+0x108] ;  /* 0x0001080001157983 */ /* 0x0001640000300800 */
[----:B------:R-:W-:-:S04]  /*9040*/  IMAD.WIDE R126, R19, 0x2, R126 ;  /* 0x00000002137e7825 */ /* 0x000fc800078e027e */
[----:B------:R-:W-:Y:S01]  /*9050*/  IMAD.WIDE R132, R19, 0x2, R132 ;  /* 0x0000000213847825 */ /* 0x000fe200078e0284 */
[----:B------:R1:W-:Y:S04]  /*9060*/  STS.U16 [R2+UR9+0x4400], R229 ;  /* 0x004400e502007988 */ /* 0x0003e80008000409 */
[----:B------:R0:W-:Y:S01]  /*9070*/  STS.U16 [R2+UR9+0x4c00], R231 ;  /* 0x004c00e702007988 */ /* 0x0001e20008000409 */
[----:B-1----:R-:W-:-:S03]  /*9080*/  PRMT R229, RZ, 0x7610, R229 ;  /* 0x00007610ffe57816 */ /* 0x002fc600000000e5 */
        /* <DEDUP_REMOVED lines=24> */
[----:B------:R0:W-:Y:S01]  /*9210*/  STS.U16 [R0+UR9+0x4900], R246 ;  /* 0x004900f600007988 */ /* 0x0001e20008000409 */
[----:B------:R-:W-:-:S03]  /*9220*/  IMAD.WIDE R138, R19, 0x2, R138 ;  /* 0x00000002138a7825 */ /* 0x000fc600078e028a */
[----:B------:R-:W4:Y:S01]  /*9230*/  @!P2 LDG.E.U16 R239, desc[UR20][R102.64] ;  /* 0x0000001466efa981 */ /* 0x000f22000c1e1500 */
[----:B-1----:R-:W-:-:S03]  /*9240*/  PRMT R245, RZ, 0x7610, R245 ;  /* 0x00007610fff57816 */ /* 0x002fc600000000f5 */
[----:B------:R1:W-:Y:S01]  /*9250*/  STS.U16 [R0+UR9+0x4d00], R247 ;  /* 0x004d00f700007988 */ /* 0x0003e20008000409 */
[----:B0-----:R-:W-:-:S03]  /*9260*/  PRMT R246, RZ, 0x7610, R246 ;  /* 0x00007610fff67816 */ /* 0x001fc600000000f6 */
[----:B------:R0:W-:Y:S01]  /*9270*/  STS.U16 [R0+UR9+0x5100], R248 ;  /* 0x005100f800007988 */ /* 0x0001e20008000409 */
[----:B------:R-:W-:-:S03]  /*9280*/  IMAD.WIDE R144, R19, 0x2, R144 ;  /* 0x0000000213907825 */ /* 0x000fc600078e0290 */
[----:B------:R0:W-:Y:S01]  /*9290*/  STS.U16 [R0+UR9+0x5500], R249 ;  /* 0x005500f900007988 */ /* 0x0001e20008000409 */
[----:B-1----:R-:W-:-:S03]  /*92a0*/  PRMT R247, RZ, 0x7610, R247 ;  /* 0x00007610fff77816 */ /* 0x002fc600000000f7 */
[----:B------:R-:W4:Y:S01]  /*92b0*/  @!P2 LDG.E.U16 R242, desc[UR20][R114.64] ;  /* 0x0000001472f2a981 */ /* 0x000f22000c1e1500 */
[----:B0-----:R-:W-:Y:S01]  /*92c0*/  PRMT R248, RZ, 0x7610, R248 ;  /* 0x00007610fff87816 */ /* 0x001fe200000000f8 */
[----:B------:R-:W-:Y:S02]  /*92d0*/  IMAD.WIDE R150, R19, 0x2, R150 ;  /* 0x0000000213967825 */ /* 0x000fe400078e0296 */
[----:B------:R0:W-:Y:S01]  /*92e0*/  STS.U16 [R0+UR9+0x5900], R250 ;  /* 0x005900fa00007988 */ /* 0x0001e20008000409 */
[----:B------:R-:W-:-:S03]  /*92f0*/  PRMT R249, RZ, 0x7610, R249 ;  /* 0x00007610fff97816 */ /* 0x000fc600000000f9 */
[----:B------:R-:W4:Y:S01]  /*9300*/  @!P2 LDG.E.U16 R243, desc[UR20][R118.64] ;  /* 0x0000001476f3a981 */ /* 0x000f22000c1e1500 */
[----:B------:R-:W-:-:S03]  /*9310*/  IMAD.WIDE R156, R19, 0x2, R156 ;  /* 0x00000002139c7825 */ /* 0x000fc600078e029c */
[----:B------:R1:W-:Y:S01]  /*9320*/  STS.U16 [R0+UR9+0x5d00], R251 ;  /* 0x005d00fb00007988 */ /* 0x0003e20008000409 */
[----:B0-----:R-:W-:-:S03]  /*9330*/  PRMT R250, RZ, 0x7610, R250 ;  /* 0x00007610fffa7816 */ /* 0x001fc600000000fa */
[----:B------:R-:W4:Y:S01]  /*9340*/  @!P2 LDG.E.U16 R244, desc[UR20][R122.64] ;  /* 0x000000147af4a981 */ /* 0x000f22000c1e1500 */
[----:B------:R-:W-:-:S03]  /*9350*/  IMAD.WIDE R162, R19, 0x2, R162 ;  /* 0x0000000213a27825 */ /* 0x000fc600078e02a2 */
[----:B------:R0:W-:Y:S01]  /*9360*/  STS.U16 [R0+UR9+0x6100], R252 ;  /* 0x006100fc00007988 */ /* 0x0001e20008000409 */
[----:B-1----:R-:W-:-:S03]  /*9370*/  PRMT R251, RZ, 0x7610, R251 ;  /* 0x00007610fffb7816 */ /* 0x002fc600000000fb */
[----:B------:R-:W4:Y:S01]  /*9380*/  @!P2 LDG.E.U16 R245, desc[UR20][R126.64] ;  /* 0x000000147ef5a981 */ /* 0x000f22000c1e1500 */
[----:B------:R-:W-:-:S03]  /*9390*/  IMAD.WIDE R90, R19, 0x2, R90 ;  /* 0x00000002135a7825 */ /* 0x000fc600078e025a */
[----:B------:R-:W4:Y:S01]  /*93a0*/  @!P2 LDG.E.U16 R246, desc[UR20][R132.64] ;  /* 0x0000001484f6a981 */ /* 0x000f22000c1e1500 */
[----:B0-----:R-:W-:-:S03]  /*93b0*/  PRMT R252, RZ, 0x7610, R252 ;  /* 0x00007610fffc7816 */ /* 0x001fc600000000fc */
[----:B------:R-:W4:Y:S04]  /*93c0*/  @!P2 LDG.E.U16 R247, desc[UR20][R138.64] ;  /* 0x000000148af7a981 */ /* 0x000f28000c1e1500 */
[----:B------:R-:W4:Y:S04]  /*93d0*/  @!P2 LDG.E.U16 R248, desc[UR20][R144.64] ;  /* 0x0000001490f8a981 */ /* 0x000f28000c1e1500 */
[----:B------:R-:W4:Y:S04]  /*93e0*/  @!P2 LDG.E.U16 R249, desc[UR20][R150.64] ;  /* 0x0000001496f9a981 */ /* 0x000f28000c1e1500 */
[----:B------:R-:W4:Y:S04]  /*93f0*/  @!P2 LDG.E.U16 R250, desc[UR20][R156.64] ;  /* 0x000000149cfaa981 */ /* 0x000f28000c1e1500 */
[----:B------:R-:W4:Y:S04]  /*9400*/  @!P2 LDG.E.U16 R251, desc[UR20][R162.64] ;  /* 0x00000014a2fba981 */ /* 0x000f28000c1e1500 */
[----:B------:R-:W4:Y:S04]  /*9410*/  @!P2 LDG.E.U16 R252, desc[UR20][R90.64] ;  /* 0x000000145afca981 */ /* 0x000f28000c1e1500 */
[----:B------:R0:W-:Y:S04]  /*9420*/  STS.U16 [R0+UR9+0x6500], R22 ;  /* 0x0065001600007988 */ /* 0x0001e80008000409 */
[----:B0-----:R0:W5:Y:S01]  /*9430*/  LDL.LU R0, [R1+0x104] ;  /* 0x0001040001007983 */ /* 0x0011620000300800 */
[----:B------:R-:W-:-:S05]  /*9440*/  LOP3.LUT R22, R2, 0x20, RZ, 0x3c, !PT ;  /* 0x0000002002167812 */ /* 0x000fca00078e3cff */
[----:B------:R1:W-:Y:S04]  /*9450*/  STS.U16 [R22+UR9+0x6900], R23 ;  /* 0x0069001716007988 */ /* 0x0003e80008000409 */
[----:B------:R-:W-:Y:S04]  /*9460*/  STS.U16 [R22+UR9+0x6d00], R24 ;  /* 0x006d001816007988 */ /* 0x000fe80008000409 */
[----:B------:R-:W-:Y:S01]  /*9470*/  STS.U16 [R22+UR9+0x7100], R25 ;  /* 0x0071001916007988 */ /* 0x000fe20008000409 */
[----:B-1----:R-:W-:-:S03]  /*9480*/  LOP3.LUT R23, R2, 0x40, RZ, 0x3c, !PT ;  /* 0x0000004002177812 */ /* 0x002fc600078e3cff */
[----:B------:R-:W-:Y:S04]  /*9490*/  STS.U16 [R22+UR9+0x7500], R26 ;  /* 0x0075001a16007988 */ /* 0x000fe80008000409 */
[----:B------:R-:W-:Y:S04]  /*94a0*/  STS.U16 [R22+UR9+0x7900], R27 ;  /* 0x0079001b16007988 */ /* 0x000fe80008000409 */
[----:B------:R1:W-:Y:S04]  /*94b0*/  STS.U16 [R22+UR9+0x7d00], R28 ;  /* 0x007d001c16007988 */ /* 0x0003e80008000409 */
[----:B--2---:R0:W-:Y:S04]  /*94c0*/  STS.U16 [R23+UR9+0x4200], R29 ;  /* 0x0042001d17007988 */ /* 0x0041e80008000409 */
[----:B------:R0:W-:Y:S04]  /*94d0*/  STS.U16 [R23+UR9+0x4600], R222 ;  /* 0x004600de17007988 */ /* 0x0001e80008000409 */
[----:B---3--:R0:W-:Y:S04]  /*94e0*/  STS.U16 [R23+UR9+0x4a00], R223 ;  /* 0x004a00df17007988 */ /* 0x0081e80008000409 */
[----:B------:R0:W-:Y:S04]  /*94f0*/  STS.U16 [R23+UR9+0x4e00], R224 ;  /* 0x004e00e017007988 */ /* 0x0001e80008000409 */
[----:B------:R0:W-:Y:S04]  /*9500*/  STS.U16 [R23+UR9+0x5200], R225 ;  /* 0x005200e117007988 */ /* 0x0001e80008000409 */
[----:B------:R0:W-:Y:S01]  /*9510*/  STS.U16 [R23+UR9+0x5600], R226 ;  /* 0x005600e217007988 */ /* 0x0001e20008000409 */
[----:B-1----:R-:W-:-:S03]  /*9520*/  LOP3.LUT R22, R2, 0x60, RZ, 0x3c, !PT ;  /* 0x0000006002167812 */ /* 0x002fc600078e3cff */
[----:B----4-:R0:W-:Y:S04]  /*9530*/  STS.U16 [R23+UR9+0x5a00], R227 ;  /* 0x005a00e317007988 */ /* 0x0101e80008000409 */
[----:B------:R0:W-:Y:S01]  /*9540*/  STS.U16 [R23+UR9+0x5e00], R228 ;  /* 0x005e00e417007988 */ /* 0x0001e20008000409 */
[----:B------:R-:W-:-:S04]  /*9550*/  ULEA UR11, UR18, UR9, 0x3 ;  /* 0x00000009120b7291 */ /* 0x000fc8000f8e18ff */
[----:B------:R-:W-:Y:S01]  /*9560*/  UIADD3 UR11, UPT, UPT, UR11, 0xc000, URZ ;  /* 0x0000c0000b0b7890 */ /* 0x000fe2000fffe0ff */
[----:B------:R0:W-:Y:S04]  /*9570*/  STS.U16 [R23+UR9+0x6200], R229 ;  /* 0x006200e517007988 */ /* 0x0001e80008000409 */
        /* <DEDUP_REMOVED lines=22> */
[----:B------:R0:W-:Y:S01]  /*96e0*/  STS.U16 [R22+UR9+0x7f00], R252 ;  /* 0x007f00fc16007988 */ /* 0x0001e20008000409 */
[----:B------:R1:W-:Y:S06]  /*96f0*/  MEMBAR.ALL.CTA ;  /* 0x0000000000007992 */ /* 0x0003ec0000008000 */
[----:B-1----:R-:W1:Y:S02]  /*9700*/  FENCE.VIEW.ASYNC.S ;  /* 0x00000000000073c6 */ /* 0x002e640000000000 */
[----:B-1----:R-:W-:Y:S06]  /*9710*/  BAR.SYNC.DEFER_BLOCKING 0x0 ;  /* 0x0000000000007b1d */ /* 0x002fec0000010000 */
[----:B------:R-:W-:Y:S05]  /*9720*/  @P0 BRA `(.L_x_9) ;  /* 0x00000000004c0947 */ /* 0x000fea0003800000 */
[----:B------:R-:W-:Y:S01]  /*9730*/  UMOV UR13, 0x40004040 ;  /* 0x40004040000d7882 */ /* 0x000fe20000000000 */
        /* <DEDUP_REMOVED lines=9> */
[----:B------:R1:W-:Y:S01]  /*97d0*/  UTCHMMA gdesc[UR12], gdesc[UR14], tmem[UR8], tmem[UR16], idesc[UR17], UPT ;  /* 0x00ff100e0c0075ea */ /* 0x0003e2000b800008 */
        /* <DEDUP_REMOVED lines=8> */
.L_x_9:
[----:B------:R-:W-:Y:S01]  /*9860*/  UIADD3 UR18, UPT, UPT, UR18, 0x1, URZ ;  /* 0x0000000112127890 */ /* 0x000fe2000fffe0ff */
[----:B-----5:R-:W-:Y:S01]  /*9870*/  VIADD R21, R21, 0xffffffff ;  /* 0xffffffff15157836 */ /* 0x020fe20000000000 */
[----:B------:R-:W-:Y:S02]  /*9880*/  UIADD3 UR19, UPT, UPT, UR19, -0x40, URZ ;  /* 0xffffffc013137890 */ /* 0x000fe4000fffe0ff */
[----:B------:R-:W-:Y:S02]  /*9890*/  UISETP.GT.AND UP1, UPT, UR18, 0x1, UPT ;  /* 0x000000011200788c */ /* 0x000fe4000bf24270 */
[----:B------:R-:W-:Y:S02]  /*98a0*/  ISETP.NE.U32.AND P2, PT, R21, RZ, PT ;  /* 0x000000ff1500720c */ /* 0x000fe40003f45070 */
[----:B-1----:R-:W-:Y:S02]  /*98b0*/  USEL UR4, URZ, 0x1, !UP1 ;  /* 0x00000001ff047887 */ /* 0x002fe4000c800000 */
[----:B------:R-:W-:-:S02]  /*98c0*/  USEL UR18, UR18, URZ, !UP1 ;  /* 0x000000ff12127287 */ /* 0x000fc4000c800000 */
[----:B------:R-:W-:-:S03]  /*98d0*/  ULOP3.LUT UR6, UR5, UR4, URZ, 0x3c, !UPT ;  /* 0x0000000405067292 */ /* 0x000fc6000f8e3cff */
[----:B------:R-:W-:-:S04]  /*98e0*/  UMOV UR4, UR5 ;  /* 0x0000000500047c82 */ /* 0x000fc80008000000 */
[----:B------:R-:W-:Y:S01]  /*98f0*/  UMOV UR5, UR6 ;  /* 0x0000000600057c82 */ /* 0x000fe20008000000 */
[----:B------:R-:W-:Y:S05]  /*9900*/  @P2 BRA `(.L_x_10) ;  /* 0xffffffdc00cc2947 */ /* 0x000fea000383ffff */
.L_x_7:
[----:B------:R-:W2:Y:S01]  /*9910*/  LDL.LU R24, [R1] ;  /* 0x0000000001187983 */ /* 0x000ea20000300800 */
[----:B------:R-:W1:Y:S01]  /*9920*/  LDCU.128 UR12, c[0x0][0x390] ;  /* 0x00007200ff0c77ac */ /* 0x000e620008000c00 */
[----:B------:R-:W3:Y:S02]  /*9930*/  LDC R79, c[0x0][0x3b8] ;  /* 0x0000ee00ff4f7b82 */ /* 0x000ee40000000800 */
[----:B0-----:R-:W1:Y:S01]  /*9940*/  LDL R23, [R1+0x84] ;  /* 0x0000840001177983 */ /* 0x001e620000100800 */
[----:B------:R-:W0:Y:S01]  /*9950*/  LDCU UR5, c[0x0][0x3b4] ;  /* 0x00007680ff0577ac */ /* 0x000e220008000800 */
[----:B------:R-:W4:Y:S02]  /*9960*/  S2R R22, SR_TID.X ;  /* 0x0000000000167919 */ /* 0x000f240000002100 */
[C---:B----4-:R-:W-:Y:S02]  /*9970*/  IMAD.SHL.U32 R2, R22.reuse, 0x80, RZ ;  /* 0x0000008016027824 */ /* 0x050fe400078e00ff */
[----:B------:R-:W-:-:S03]  /*9980*/  IMAD.SHL.U32 R80, R22, 0x10, RZ ;  /* 0x0000001016507824 */ /* 0x000fc600078e00ff */
[----:B------:R-:W-:Y:S02]  /*9990*/  LOP3.LUT R68, R2, 0x800, RZ, 0xc0, !PT ;  /* 0x0000080002447812 */ /* 0x000fe400078ec0ff */
[----:B------:R-:W-:Y:S02]  /*99a0*/  LOP3.LUT R3, R80, 0xf0, RZ, 0xc0, !PT ;  /* 0x000000f050037812 */ /* 0x000fe400078ec0ff */
[----:B--2---:R-:W-:Y:S02]  /*99b0*/  ISETP.GE.AND P2, PT, R24, 0x40, PT ;  /* 0x000000401800780c */ /* 0x004fe40003f46270 */
[----:B-1----:R-:W-:-:S11]  /*99c0*/  ISETP.GE.AND P0, PT, R23, UR14, PT ;  /* 0x0000000e17007c0c */ /* 0x002fd6000bf06270 */
[----:B0--3--:R-:W-:Y:S05]  /*99d0*/  @!P2 BRA `(.L_x_11) ;  /* 0x000000000010a947 */ /* 0x009fea0003800000 */
[----:B------:R-:W-:-:S06]  /*99e0*/  USHF.L.U32 UR4, UR4, 0x1f, URZ ;  /* 0x0000001f04047899 */ /* 0x000fcc00080006ff */
[----:B------:R-:W-:-:S04]  /*99f0*/  IMAD.U32 R2, RZ, RZ, UR4 ;  /* 0x00000004ff027e24 */ /* 0x000fc8000f8e00ff */
[----:B------:R-:W0:Y:S02]  /*9a00*/  SYNCS.PHASECHK.TRANS64.TRYWAIT P2, [UR11], R2 ;  /* 0x00000002ff0075a7 */ /* 0x000e24000804110b */
[----:B0-----:R-:W-:Y:S05]  /*9a10*/  @!P2 BRA `(.L_x_12) ;  /* 0x000000200058a947 */ /* 0x001fea0003800000 */
.L_x_11:
[----:B------:R-:W2:Y:S04]  /*9a20*/  LDL.LU R71, [R1+0x84] ;  /* 0x0000840001477983 */ /* 0x000ea80000300800 */
[----:B------:R-:W3:Y:S04]  /*9a30*/  LDL.LU R74, [R1+0xc8] ;  /* 0x0000c800014a7983 */ /* 0x000ee80000300800 */
[----:B------:R-:W4:Y:S04]  /*9a40*/  LDL.LU R72, [R1+0xc4] ;  /* 0x0000c40001487983 */ /* 0x000f280000300800 */
[----:B------:R-:W5:Y:S04]  /*9a50*/  LDL.LU R69, [R1+0x80] ;  /* 0x0000800001457983 */ /* 0x000f680000300800 */
[----:B------:R-:W5:Y:S04]  /*9a60*/  LDL.LU R70, [R1+0x7c] ;  /* 0x00007c0001467983 */ /* 0x000f680000300800 */
[----:B------:R-:W5:Y:S04]  /*9a70*/  LDL.LU R85, [R1+0x8] ;  /* 0x0000080001557983 */ /* 0x000f680000300800 */
[----:B------:R-:W5:Y:S01]  /*9a80*/  LDL.LU R88, [R1+0x4] ;  /* 0x0000040001587983 */ /* 0x000f620000300800 */
[----:B------:R-:W-:Y:S01]  /*9a90*/  IADD3 R73, PT, PT, R3, UR9, R68 ;  /* 0x0000000903497c10 */ /* 0x000fe2000fffe044 */
[C---:B------:R-:W-:Y:S01]  /*9aa0*/  IMAD R3, R0.reuse, R79, RZ ;  /* 0x0000004f00037224 */ /* 0x040fe200078e02ff */
[----:B------:R-:W-:Y:S01]  /*9ab0*/  ISETP.LT.AND P5, PT, R0, UR15, !P0 ;  /* 0x0000000f00007c0c */ /* 0x000fe2000c7a1270 */
[----:B------:R-:W-:Y:S01]  /*9ac0*/  BAR.SYNC.DEFER_BLOCKING 0x0 ;  /* 0x0000000000007b1d */ /* 0x000fe20000010000 */
[----:B------:R-:W-:-:S05]  /*9ad0*/  LOP3.LUT R80, R80, 0x7f0, RZ, 0xc0, !PT ;  /* 0x000007f050507812 */ /* 0x000fca00078ec0ff */
[----:B------:R-:W5:Y:S04]  /*9ae0*/  LDL.LU R87, [R1+0x78] ;  /* 0x0000780001577983 */ /* 0x000f680000300800 */
[----:B------:R-:W5:Y:S01]  /*9af0*/  LDL.LU R86, [R1+0x74] ;  /* 0x0000740001567983 */ /* 0x000f620000300800 */
[----:B------:R-:W0:Y:S02]  /*9b00*/  @!P1 SYNCS.CCTL.IV [UR9+0xc000] ;  /* 0x00c00000ff0099b1 */ /* 0x000e240008000009 */
[----:B0-----:R-:W-:Y:S06]  /*9b10*/  BAR.SYNC.DEFER_BLOCKING 0x0 ;  /* 0x0000000000007b1d */ /* 0x001fec0000010000 */
[----:B------:R-:W-:Y:S01]  /*9b20*/  LDTM.16dp32bit_t0_t15.x64 R4, tmem[UR10] ;  /* 0x0000000a000479ee */ /* 0x000fe20008b00000 */
[----:B------:R-:W0:Y:S01]  /*9b30*/  LDTM.16dp32bit_t16_t31.x64 R4, tmem[UR10+0x40] ;  /* 0x0000400a000479ee */ /* 0x000e220008b20000 */
[----:B------:R-:W1:Y:S01]  /*9b40*/  @!P1 SYNCS.CCTL.IV [UR9+0xc008] ;  /* 0x00c00800ff0099b1 */ /* 0x000e620008000009 */
[----:B------:R-:W-:Y:S01]  /*9b50*/  NOP ;  /* 0x0000000000007918 */ /* 0x000fe20000000000 */
[----:B0-----:R-:W-:-:S02]  /*9b60*/  F2FP.F16.F32.PACK_AB R4, R6, R4 ;  /* 0x000000040604723e */ /* 0x001fc400000000ff */
[----:B------:R-:W-:Y:S02]  /*9b70*/  F2FP.F16.F32.PACK_AB R6, R14, R12 ;  /* 0x0000000c0e06723e */ /* 0x000fe400000000ff */
[----:B------:R-:W-:Y:S02]  /*9b80*/  F2FP.F16.F32.PACK_AB R20, R22, R20 ;  /* 0x000000141614723e */ /* 0x000fe400000000ff */
[----:B------:R-:W-:Y:S02]  /*9b90*/  F2FP.F16.F32.PACK_AB R22, R30, R28 ;  /* 0x0000001c1e16723e */ /* 0x000fe400000000ff */
[----:B------:R-:W-:Y:S02]  /*9ba0*/  F2FP.F16.F32.PACK_AB R36, R38, R36 ;  /* 0x000000242624723e */ /* 0x000fe400000000ff */
[----:B------:R-:W-:Y:S02]  /*9bb0*/  F2FP.F16.F32.PACK_AB R12, R39, R37 ;  /* 0x00000025270c723e */ /* 0x000fe400000000ff */
[----:B------:R-:W-:-:S02]  /*9bc0*/  F2FP.F16.F32.PACK_AB R37, R42, R40 ;  /* 0x000000282a25723e */ /* 0x000fc400000000ff */
[----:B------:R-:W-:Y:S02]  /*9bd0*/  F2FP.F16.F32.PACK_AB R38, R46, R44 ;  /* 0x0000002c2e26723e */ /* 0x000fe400000000ff */
[----:B------:R-:W-:Y:S01]  /*9be0*/  F2FP.F16.F32.PACK_AB R39, R50, R48 ;  /* 0x000000303227723e */ /* 0x000fe200000000ff */
[----:B--2---:R-:W-:Y:S02]  /*9bf0*/  IMAD R2, R71, UR5, RZ ;  /* 0x0000000547027c24 */ /* 0x004fe4000f8e02ff */
[----:B------:R-:W0:Y:S01]  /*9c00*/  S2R R71, SR_TID.X ;  /* 0x0000000000477919 */ /* 0x000e220000002100 */
[----:B---3--:R-:W-:Y:S02]  /*9c10*/  ISETP.LT.AND P4, PT, R74, UR15, !P0 ;  /* 0x0000000f4a007c0c */ /* 0x008fe4000c781270 */
[----:B------:R-:W-:Y:S02]  /*9c20*/  LEA R78, P6, R2, UR12, 0x1 ;  /* 0x0000000c024e7c11 */ /* 0x000fe4000f8c08ff */
[----:B----4-:R-:W-:-:S02]  /*9c30*/  ISETP.LT.AND P2, PT, R72, UR15, !P0 ;  /* 0x0000000f48007c0c */ /* 0x010fc4000c741270 */
[----:B------:R-:W-:Y:S02]  /*9c40*/  LEA.HI.X.SX32 R0, R2, UR13, 0x1, P6 ;  /* 0x0000000d02007c11 */ /* 0x000fe4000b0f0eff */
[C---:B-----5:R-:W-:Y:S01]  /*9c50*/  ISETP.LT.AND P3, PT, R69.reuse, UR15, !P0 ;  /* 0x0000000f45007c0c */ /* 0x060fe2000c761270 */
[----:B------:R-:W-:Y:S01]  /*9c60*/  IMAD R69, R69, R79, RZ ;  /* 0x0000004f45457224 */ /* 0x000fe200078e02ff */
[----:B------:R-:W-:-:S04]  /*9c70*/  LEA R2, P1, R3, R78, 0x1 ;  /* 0x0000004e03027211 */ /* 0x000fc800078208ff */
[----:B------:R-:W-:Y:S02]  /*9c80*/  LEA R72, P6, R69, R78, 0x1 ;  /* 0x0000004e45487211 */ /* 0x000fe400078c08ff */
[----:B------:R-:W-:Y:S01]  /*9c90*/  LEA.HI.X.SX32 R3, R3, R0, 0x1, P1 ;  /* 0x0000000003037211 */ /* 0x000fe200008f0eff */
[-C--:B------:R-:W-:Y:S01]  /*9ca0*/  IMAD R77, R85, R79.reuse, RZ ;  /* 0x0000004f554d7224 */ /* 0x080fe200078e02ff */
[----:B------:R-:W-:Y:S01]  /*9cb0*/  ISETP.LT.AND P1, PT, R70, UR15, !P0 ;  /* 0x0000000f46007c0c */ /* 0x000fe2000c721270 */
[-C--:B------:R-:W-:Y:S02]  /*9cc0*/  IMAD R81, R88, R79.reuse, RZ ;  /* 0x0000004f58517224 */ /* 0x080fe400078e02ff */
[----:B0-----:R-:W-:Y:S02]  /*9cd0*/  IMAD.SHL.U32 R68, R71, 0x8, RZ ;  /* 0x0000000847447824 */ /* 0x001fe400078e00ff */
[----:B------:R-:W-:Y:S01]  /*9ce0*/  IMAD R71, R70, R79, RZ ;  /* 0x0000004f46477224 */ /* 0x000fe200078e02ff */
[----:B------:R-:W-:-:S02]  /*9cf0*/  F2FP.F16.F32.PACK_AB R70, R15, R13 ;  /* 0x0000000d0f46723e */ /* 0x000fc400000000ff */
[----:B------:R-:W-:-:S05]  /*9d00*/  LOP3.LUT R68, R68, 0x300, RZ, 0xc0, !PT ;  /* 0x0000030044447812 */ /* 0x000fca00078ec0ff */
[----:B------:R-:W-:Y:S01]  /*9d10*/  IMAD.IADD R84, R68, 0x1, R73 ;  /* 0x0000000144547824 */ /* 0x000fe200078e0249 */
[----:B------:R-:W-:Y:S02]  /*9d20*/  LEA.HI.X.SX32 R73, R69, R0, 0x1, P6 ;  /* 0x0000000045497211 */ /* 0x000fe400030f0eff */
[----:B------:R-:W-:Y:S02]  /*9d30*/  LEA R74, P6, R71, R78, 0x1 ;  /* 0x0000004e474a7211 */ /* 0x000fe400078c08ff */
[----:B------:R-:W-:Y:S02]  /*9d40*/  F2FP.F16.F32.PACK_AB R68, R7, R5 ;  /* 0x000000050744723e */ /* 0x000fe400000000ff */
[----:B------:R-:W-:Y:S02]  /*9d50*/  LEA.HI.X.SX32 R75, R71, R0, 0x1, P6 ;  /* 0x00000000474b7211 */ /* 0x000fe400030f0eff */
[----:B------:R-:W-:Y:S02]  /*9d60*/  F2FP.F16.F32.PACK_AB R5, R10, R8 ;  /* 0x000000080a05723e */ /* 0x000fe400000000ff */
[----:B------:R-:W-:-:S02]  /*9d70*/  F2FP.F16.F32.PACK_AB R69, R11, R9 ;  /* 0x000000090b45723e */ /* 0x000fc400000000ff */
[----:B------:R-:W-:Y:S02]  /*9d80*/  F2FP.F16.F32.PACK_AB R7, R18, R16 ;  /* 0x000000101207723e */ /* 0x000fe400000000ff */
[----:B------:R-:W-:Y:S02]  /*9d90*/  F2FP.F16.F32.PACK_AB R71, R19, R17 ;  /* 0x000000111347723e */ /* 0x000fe400000000ff */
[----:B------:R-:W-:Y:S01]  /*9da0*/  LEA R76, P6, R77, R78, 0x1 ;  /* 0x0000004e4d4c7211 */ /* 0x000fe200078c08ff */
[----:B-1----:R-:W-:Y:S01]  /*9db0*/  STS.128 [R84], R4 ;  /* 0x0000000454007388 */ /* 0x002fe20000000c00 */
[----:B------:R-:W-:-:S03]  /*9dc0*/  F2FP.F16.F32.PACK_AB R8, R23, R21 ;  /* 0x000000151708723e */ /* 0x000fc600000000ff */
[----:B------:R-:W-:Y:S01]  /*9dd0*/  STS.128 [R84+0x400], R68 ;  /* 0x0004004454007388 */ /* 0x000fe20000000c00 */
[----:B------:R-:W-:Y:S02]  /*9de0*/  F2FP.F16.F32.PACK_AB R9, R27, R25 ;  /* 0x000000191b09723e */ /* 0x000fe400000000ff */
[----:B------:R-:W-:Y:S01]  /*9df0*/  F2FP.F16.F32.PACK_AB R10, R31, R29 ;  /* 0x0000001d1f0a723e */ /* 0x000fe200000000ff */
[----:B------:R-:W-:Y:S01]  /*9e00*/  BAR.SYNC.DEFER_BLOCKING 0x0 ;  /* 0x0000000000007b1d */ /* 0x000fe20000010000 */
[----:B------:R-:W-:Y:S02]  /*9e10*/  F2FP.F16.F32.PACK_AB R21, R26, R24 ;  /* 0x000000181a15723e */ /* 0x000fe400000000ff */
[----:B------:R-:W-:Y:S02]  /*9e20*/  F2FP.F16.F32.PACK_AB R23, R34, R32 ;  /* 0x000000202217723e */ /* 0x000fe400000000ff */
[----:B------:R-:W-:Y:S02]  /*9e30*/  F2FP.F16.F32.PACK_AB R11, R35, R33 ;  /* 0x00000021230b723e */ /* 0x000fe400000000ff */
[----:B------:R-:W-:-:S02]  /*9e40*/  LEA.HI.X.SX32 R77, R77, R0, 0x1, P6 ;  /* 0x000000004d4d7211 */ /* 0x000fc400030f0eff */
[----:B------:R-:W-:-:S04]  /*9e50*/  LEA R82, P6, R81, R78, 0x1 ;  /* 0x0000004e51527211 */ /* 0x000fc800078c08ff */
[----:B------:R-:W-:Y:S02]  /*9e60*/  LEA.HI.X.SX32 R83, R81, R0, 0x1, P6 ;  /* 0x0000000051537211 */ /* 0x000fe400030f0eff */
[----:B------:R-:W-:Y:S02]  /*9e70*/  ISETP.LT.AND P6, PT, R85, UR15, !P0 ;  /* 0x0000000f55007c0c */ /* 0x000fe4000c7c1270 */
[----:B------:R-:W2:Y:S04]  /*9e80*/  LDL.LU R85, [R1+0x70] ;  /* 0x0000700001557983 */ /* 0x000ea80000300800 */
[----:B------:R-:W3:Y:S04]  /*9e90*/  LDL.LU R81, [R1+0x6c] ;  /* 0x00006c0001517983 */ /* 0x000ee80000300800 */
[----:B------:R-:W0:Y:S04]  /*9ea0*/  LDS.128 R4, [R80+UR9] ;  /* 0x0000000950047984 */ /* 0x000e280008000c00 */
[----:B------:R-:W-:Y:S01]  /*9eb0*/  LDS.128 R24, [R80+UR9+0x800] ;  /* 0x0008000950187984 */ /* 0x000fe20008000c00 */
[----:B------:R-:W-:Y:S06]  /*9ec0*/  BAR.SYNC.DEFER_BLOCKING 0x0 ;  /* 0x0000000000007b1d */ /* 0x000fec0000010000 */
[----:B------:R-:W4:Y:S04]  /*9ed0*/  LDL.LU R35, [R1+0x68] ;  /* 0x0000680001237983 */ /* 0x000f280000300800 */
[----:B------:R-:W-:Y:S04]  /*9ee0*/  STS.128 [R84], R20 ;  /* 0x0000001454007388 */ /* 0x000fe80000000c00 */
[----:B------:R-:W-:Y:S01]  /*9ef0*/  STS.128 [R84+0x400], R8 ;  /* 0x0004000854007388 */ /* 0x000fe20000000c00 */
[----:B------:R-:W-:Y:S06]  /*9f00*/  BAR.SYNC.DEFER_BLOCKING 0x0 ;  /* 0x0000000000007b1d */ /* 0x000fec0000010000 */
[----:B------:R-:W1:Y:S04]  /*9f10*/  LDS.128 R20, [R80+UR9] ;  /* 0x0000000950147984 */ /* 0x000e680008000c00 */
[----:B------:R-:W-:Y:S01]  /*9f20*/  LDS.128 R8, [R80+UR9+0x800] ;  /* 0x0008000950087984 */ /* 0x000fe20008000c00 */
[----:B------:R-:W-:Y:S01]  /*9f30*/  BAR.SYNC.DEFER_BLOCKING 0x0 ;  /* 0x0000000000007b1d */ /* 0x000fe20000010000 */
[----:B------:R-:W-:-:S05]  /*9f40*/  F2FP.F16.F32.PACK_AB R13, R43, R41 ;  /* 0x000000292b0d723e */ /* 0x000fca00000000ff */
[----:B------:R5:W-:Y:S04]  /*9f50*/  STS.128 [R84], R36 ;  /* 0x0000002454007388 */ /* 0x000be80000000c00 */
[----:B-----5:R-:W5:Y:S04]  /*9f60*/  LDL.LU R36, [R1+0x64] ;  /* 0x0000640001247983 */ /* 0x020f680000300800 */
[----:B------:R-:W5:Y:S04]  /*9f70*/  LDL.LU R41, [R1+0x60] ;  /* 0x0000600001297983 */ /* 0x000f680000300800 */
[----:B------:R-:W5:Y:S01]  /*9f80*/  LDL.LU R34, [R1+0x5c] ;  /* 0x00005c0001227983 */ /* 0x000f620000300800 */
[----:B------:R-:W-:-:S02]  /*9f90*/  F2FP.F16.F32.PACK_AB R14, R47, R45 ;  /* 0x0000002d2f0e723e */ /* 0x000fc400000000ff */
[----:B------:R-:W-:Y:S02]  /*9fa0*/  F2FP.F16.F32.PACK_AB R15, R51, R49 ;  /* 0x00000031330f723e */ /* 0x000fe400000000ff */
[----:B------:R-:W-:Y:S02]  /*9fb0*/  F2FP.F16.F32.PACK_AB R52, R54, R52 ;  /* 0x000000343634723e */ /* 0x000fe400000000ff */
[----:B------:R-:W-:Y:S01]  /*9fc0*/  F2FP.F16.F32.PACK_AB R16, R55, R53 ;  /* 0x000000353710723e */ /* 0x000fe200000000ff */
[----:B------:R-:W-:Y:S01]  /*9fd0*/  STS.128 [R84+0x400], R12 ;  /* 0x0004000c54007388 */ /* 0x000fe20000000c00 */
[----:B------:R-:W-:Y:S01]  /*9fe0*/  BAR.SYNC.DEFER_BLOCKING 0x0 ;  /* 0x0000000000007b1d */ /* 0x000fe20000010000 */
[----:B------:R-:W-:Y:S02]  /*9ff0*/  F2FP.F16.F32.PACK_AB R53, R58, R56 ;  /* 0x000000383a35723e */ /* 0x000fe400000000ff */
[----:B------:R-:W-:Y:S02]  /*a000*/  F2FP.F16.F32.PACK_AB R17, R59, R57 ;  /* 0x000000393b11723e */ /* 0x000fe400000000ff */
[----:B------:R-:W-:-:S02]  /*a010*/  F2FP.F16.F32.PACK_AB R18, R63, R61 ;  /* 0x0000003d3f12723e */ /* 0x000fc400000000ff */
[----:B------:R-:W-:Y:S01]  /*a020*/  F2FP.F16.F32.PACK_AB R19, R67, R65 ;  /* 0x000000414313723e */ /* 0x000fe200000000ff */
[----:B------:R-:W-:Y:S01]  /*a030*/  IMAD R33, R87, R79, RZ ;  /* 0x0000004f57217224 */ /* 0x000fe200078e02ff */
[----:B0-----:R-:W-:Y:S01]  /*a040*/  PRMT R32, R4, 0x7632, R32 ;  /* 0x0000763204207816 */ /* 0x001fe20000000020 */
[----:B------:R-:W5:Y:S04]  /*a050*/  LDL.LU R40, [R1+0x58] ;  /* 0x0000580001287983 */ /* 0x000f680000300800 */
[----:B------:R-:W0:Y:S04]  /*a060*/  LDS.128 R12, [R80+UR9] ;  /* 0x00000009500c7984 */ /* 0x000e280008000c00 */
[----:B------:R-:W-:Y:S01]  /*a070*/  LDS.128 R28, [R80+UR9+0x800] ;  /* 0x00080009501c7984 */ /* 0x000fe20008000c00 */
[----:B------:R-:W-:Y:S01]  /*a080*/  BAR.SYNC.DEFER_BLOCKING 0x0 ;  /* 0x0000000000007b1d */ /* 0x000fe20000010000 */
[----:B------:R-:W-:-:S02]  /*a090*/  F2FP.F16.F32.PACK_AB R54, R62, R60 ;  /* 0x0000003c3e36723e */ /* 0x000fc400000000ff */
[----:B------:R-:W-:-:S05]  /*a0a0*/  F2FP.F16.F32.PACK_AB R55, R66, R64 ;  /* 0x000000404237723e */ /* 0x000fca00000000ff */
[----:B------:R-:W-:Y:S04]  /*a0b0*/  STS.128 [R84], R52 ;  /* 0x0000003454007388 */ /* 0x000fe80000000c00 */
[----:B------:R1:W-:Y:S01]  /*a0c0*/  STS.128 [R84+0x400], R16 ;  /* 0x0004001054007388 */ /* 0x0003e20000000c00 */
[----:B------:R-:W-:Y:S01]  /*a0d0*/  BAR.SYNC.DEFER_BLOCKING 0x0 ;  /* 0x0000000000007b1d */ /* 0x000fe20000010000 */
[----:B------:R-:W-:Y:S01]  /*a0e0*/  PRMT R38, R5, 0x7632, R38 ;  /* 0x0000763205267816 */ /* 0x000fe20000000026 */
[----:B-1----:R-:W-:-:S04]  /*a0f0*/  IMAD R19, R86, R79, RZ ;  /* 0x0000004f56137224 */ /* 0x002fc800078e02ff */
[----:B------:R1:W-:Y:S01]  /*a100*/  @P5 STG.E.U16 desc[UR20][R2.64], R4 ;  /* 0x0000000402005986 */ /* 0x0003e2000c101514 */
[----:B------:R-:W-:-:S03]  /*a110*/  ISETP.LT.AND P5, PT, R88, UR15, !P0 ;  /* 0x0000000f58007c0c */ /* 0x000fc6000c7a1270 */
[----:B------:R0:W-:Y:S01]  /*a120*/  @P3 STG.E.U16 desc[UR20][R72.64], R32 ;  /* 0x0000002048003986 */ /* 0x0001e2000c101514 */
[----:B------:R-:W-:-:S03]  /*a130*/  ISETP.LT.AND P3, PT, R87, UR15, !P0 ;  /* 0x0000000f57007c0c */ /* 0x000fc6000c761270 */
[----:B------:R-:W-:Y:S01]  /*a140*/  @P1 STG.E.U16 desc[UR20][R74.64], R5 ;  /* 0x000000054a001986 */ /* 0x000fe2000c101514 */
[----:B------:R-:W-:-:S03]  /*a150*/  ISETP.LT.AND P1, PT, R86, UR15, !P0 ;  /* 0x0000000f56007c0c */ /* 0x000fc6000c721270 */
[----:B------:R0:W-:Y:S01]  /*a160*/  @P6 STG.E.U16 desc[UR20][R76.64], R38 ;  /* 0x000000264c006986 */ /* 0x0001e2000c101514 */
[----:B------:R-:W-:-:S04]  /*a170*/  LEA R16, P6, R33, R78, 0x1 ;  /* 0x0000004e21107211 */ /* 0x000fc800078c08ff */
[----:B------:R-:W-:Y:S02]  /*a180*/  LEA.HI.X.SX32 R17, R33, R0, 0x1, P6 ;  /* 0x0000000021117211 */ /* 0x000fe400030f0eff */
[C---:B-1----:R-:W-:Y:S02]  /*a190*/  LEA R2, P6, R19.reuse, R78, 0x1 ;  /* 0x0000004e13027211 */ /* 0x042fe400078c08ff */
[----:B0-----:R-:W-:Y:S02]  /*a1a0*/  PRMT R32, R6, 0x7632, R32 ;  /* 0x0000763206207816 */ /* 0x001fe40000000020 */
[----:B------:R-:W-:Y:S01]  /*a1b0*/  LEA.HI.X.SX32 R3, R19, R0, 0x1, P6 ;  /* 0x0000000013037211 */ /* 0x000fe200030f0eff */
[----:B------:R-:W5:Y:S04]  /*a1c0*/  LDL.LU R38, [R1+0x54] ;  /* 0x0000540001267983 */ /* 0x000f680000300800 */
[----:B------:R-:W-:Y:S04]  /*a1d0*/  @P5 STG.E.U16 desc[UR20][R82.64], R6 ;  /* 0x0000000652005986 */ /* 0x000fe8000c101514 */
[----:B------:R-:W-:Y:S04]  /*a1e0*/  @P3 STG.E.U16 desc[UR20][R16.64], R32 ;  /* 0x0000002010003986 */ /* 0x000fe8000c101514 */
[----:B------:R0:W-:Y:S04]  /*a1f0*/  @P1 STG.E.U16 desc[UR20][R2.64], R7 ;  /* 0x0000000702001986 */ /* 0x0001e8000c101514 */
[----:B------:R-:W5:Y:S01]  /*a200*/  LDL.LU R37, [R1+0x50] ;  /* 0x0000500001257983 */ /* 0x000f620000300800 */
[----:B0-----:R-:W-:Y:S01]  /*a210*/  PRMT R3, R7, 0x7632, R3 ;  /* 0x0000763207037816 */ /* 0x001fe20000000003 */
[----:B--2---:R-:W-:-:S02]  /*a220*/  IMAD R33, R85, R79, RZ ;  /* 0x0000004f55217224 */ /* 0x004fc400078e02ff */
[----:B---3--:R-:W-:-:S03]  /*a230*/  IMAD R19, R81, R79, RZ ;  /* 0x0000004f51137224 */ /* 0x008fc600078e02ff */
[-C--:B------:R-:W-:Y:S02]  /*a240*/  LEA R4, P6, R33, R78.reuse, 0x1 ;  /* 0x0000004e21047211 */ /* 0x080fe400078c08ff */
[----:B------:R-:W-:Y:S02]  /*a250*/  LEA R18, P1, R19, R78, 0x1 ;  /* 0x0000004e13127211 */ /* 0x000fe400078208ff */
[-C--:B------:R-:W-:Y:S02]  /*a260*/  LEA.HI.X.SX32 R5, R33, R0.reuse, 0x1, P6 ;  /* 0x0000000021057211 */ /* 0x080fe400030f0eff */
[----:B------:R-:W-:Y:S02]  /*a270*/  LEA.HI.X.SX32 R19, R19, R0, 0x1, P1 ;  /* 0x0000000013137211 */ /* 0x000fe400008f0eff */
[----:B------:R-:W-:Y:S02]  /*a280*/  ISETP.LT.AND P5, PT, R85, UR15, !P0 ;  /* 0x0000000f55007c0c */ /* 0x000fe4000c7a1270 */
[----:B------:R-:W-:-:S02]  /*a290*/  ISETP.LT.AND P3, PT, R81, UR15, !P0 ;  /* 0x0000000f51007c0c */ /* 0x000fc4000c761270 */
[C---:B----4-:R-:W-:Y:S01]  /*a2a0*/  ISETP.LT.AND P6, PT, R35.reuse, UR15, !P0 ;  /* 0x0000000f23007c0c */ /* 0x050fe2000c7c1270 */
[----:B------:R-:W-:-:S08]  /*a2b0*/  IMAD R33, R35, R79, RZ ;  /* 0x0000004f23217224 */ /* 0x000fd000078e02ff */
[----:B------:R0:W-:Y:S01]  /*a2c0*/  @P5 STG.E.U16 desc[UR20][R4.64], R3 ;  /* 0x0000000304005986 */ /* 0x0001e2000c101514 */
[----:B------:R-:W-:-:S03]  /*a2d0*/  LEA R16, P5, R33, R78, 0x1 ;  /* 0x0000004e21107211 */ /* 0x000fc600078a08ff */
[----:B------:R1:W-:Y:S01]  /*a2e0*/  @P3 STG.E.U16 desc[UR20][R18.64], R20 ;  /* 0x0000001412003986 */ /* 0x0003e2000c101514 */
[----:B------:R-:W-:Y:S01]  /*a2f0*/  LEA.HI.X.SX32 R17, R33, R0, 0x1, P5 ;  /* 0x0000000021117211 */ /* 0x000fe200028f0eff */
[CC--:B-----5:R-:W-:Y:S01]  /*a300*/  IMAD R35, R36.reuse, R79.reuse, RZ ;  /* 0x0000004f24237224 */ /* 0x0e0fe200078e02ff */
[----:B------:R-:W-:Y:S02]  /*a310*/  ISETP.LT.AND P1, PT, R36, UR15, !P0 ;  /* 0x0000000f24007c0c */ /* 0x000fe4000c721270 */
[----:B------:R-:W2:Y:S04]  /*a320*/  LDL.LU R36, [R1+0x4c] ;  /* 0x00004c0001247983 */ /* 0x000ea80000300800 */
[----:B------:R-:W3:Y:S01]  /*a330*/  LDL.LU R32, [R1+0x48] ;  /* 0x0000480001207983 */ /* 0x000ee20000300800 */
[----:B------:R-:W-:Y:S01]  /*a340*/  LEA R2, P3, R35, R78, 0x1 ;  /* 0x0000004e23027211 */ /* 0x000fe200078608ff */
[----:B------:R-:W-:-:S03]  /*a350*/  IMAD R33, R34, R79, RZ ;  /* 0x0000004f22217224 */ /* 0x000fc600078e02ff */
[----:B0-----:R-:W-:Y:S02]  /*a360*/  LEA.HI.X.SX32 R3, R35, R0, 0x1, P3 ;  /* 0x0000000023037211 */ /* 0x001fe400018f0eff */
[----:B------:R-:W-:Y:S02]  /*a370*/  ISETP.LT.AND P3, PT, R34, UR15, !P0 ;  /* 0x0000000f22007c0c */ /* 0x000fe4000c761270 */
[----:B------:R-:W4:Y:S01]  /*a380*/  LDL.LU R34, [R1+0x44] ;  /* 0x0000440001227983 */ /* 0x000f220000300800 */
[----:B------:R-:W-:Y:S01]  /*a390*/  PRMT R5, R20, 0x7632, R5 ;  /* 0x0000763214057816 */ /* 0x000fe20000000005 */
[C---:B------:R-:W-:Y:S01]  /*a3a0*/  IMAD R7, R41.reuse, R79, RZ ;  /* 0x0000004f29077224 */ /* 0x040fe200078e02ff */
[----:B------:R-:W-:Y:S01]  /*a3b0*/  ISETP.LT.AND P5, PT, R41, UR15, !P0 ;  /* 0x0000000f29007c0c */ /* 0x000fe2000c7a1270 */
[----:B-1----:R-:W5:Y:S04]  /*a3c0*/  LDL.LU R20, [R1+0x40] ;  /* 0x0000400001147983 */ /* 0x002f680000300800 */
[----:B------:R0:W-:Y:S01]  /*a3d0*/  @P6 STG.E.U16 desc[UR20][R16.64], R5 ;  /* 0x0000000510006986 */ /* 0x0001e2000c101514 */
[----:B------:R-:W-:-:S03]  /*a3e0*/  LEA R4, P6, R7, R78, 0x1 ;  /* 0x0000004e07047211 */ /* 0x000fc600078c08ff */
[----:B------:R1:W-:Y:S01]  /*a3f0*/  @P1 STG.E.U16 desc[UR20][R2.64], R21 ;  /* 0x0000001502001986 */ /* 0x0003e2000c101514 */
[----:B------:R-:W-:Y:S01]  /*a400*/  LEA R6, P1, R33, R78, 0x1 ;  /* 0x0000004e21067211 */ /* 0x000fe200078208ff */
[C---:B------:R-:W-:Y:S02]  /*a410*/  IMAD R19, R40.reuse, R79, RZ ;  /* 0x0000004f28137224 */ /* 0x040fe400078e02ff */
[----:B------:R-:W5:Y:S01]  /*a420*/  LDL.LU R18, [R1+0x3c] ;  /* 0x00003c0001127983 */ /* 0x000f620000300800 */
[-C--:B0-----:R-:W-:Y:S02]  /*a430*/  LEA.HI.X.SX32 R5, R7, R0.reuse, 0x1, P6 ;  /* 0x0000000007057211 */ /* 0x081fe400030f0eff */
[----:B------:R-:W-:Y:S02]  /*a440*/  ISETP.LT.AND P6, PT, R40, UR15, !P0 ;  /* 0x0000000f28007c0c */ /* 0x000fe4000c7c1270 */
[----:B-1----:R-:W-:Y:S02]  /*a450*/  PRMT R3, R21, 0x7632, R3 ;  /* 0x0000763215037816 */ /* 0x002fe40000000003 */
[----:B------:R-:W-:-:S03]  /*a460*/  LEA.HI.X.SX32 R7, R33, R0, 0x1, P1 ;  /* 0x0000000021077211 */ /* 0x000fc600008f0eff */
[----:B------:R0:W-:Y:S01]  /*a470*/  @P5 STG.E.U16 desc[UR20][R4.64], R3 ;  /* 0x0000000304005986 */ /* 0x0001e2000c101514 */
[----:B------:R-:W-:-:S03]  /*a480*/  LEA R16, P5, R19, R78, 0x1 ;  /* 0x0000004e13107211 */ /* 0x000fc600078a08ff */
[----:B------:R1:W-:Y:S01]  /*a490*/  @P3 STG.E.U16 desc[UR20][R6.64], R22 ;  /* 0x0000001606003986 */ /* 0x0003e2000c101514 */
[----:B------:R-:W-:Y:S02]  /*a4a0*/  LEA.HI.X.SX32 R17, R19, R0, 0x1, P5 ;  /* 0x0000000013117211 */ /* 0x000fe400028f0eff */
[----:B0-----:R-:W-:-:S05]  /*a4b0*/  PRMT R5, R22, 0x7632, R5 ;  /* 0x0000763216057816 */ /* 0x001fca0000000005 */
[----:B------:R0:W-:Y:S01]  /*a4c0*/  @P6 STG.E.U16 desc[UR20][R16.64], R5 ;  /* 0x0000000510006986 */ /* 0x0001e2000c101514 */
[----:B-1----:R-:W-:Y:S01]  /*a4d0*/  PRMT R22, R12, 0x7632, R22 ;  /* 0x000076320c167816 */ /* 0x002fe20000000016 */
[C---:B------:R-:W-:Y:S01]  /*a4e0*/  IMAD R33, R38.reuse, R79, RZ ;  /* 0x0000004f26217224 */ /* 0x040fe200078e02ff */
[----:B------:R-:W-:-:S04]  /*a4f0*/  ISETP.LT.AND P1, PT, R38, UR15, !P0 ;  /* 0x0000000f26007c0c */ /* 0x000fc8000c721270 */
[----:B------:R-:W-:-:S04]  /*a500*/  LEA R2, P3, R33, R78, 0x1 ;  /* 0x0000004e21027211 */ /* 0x000fc800078608ff */
[----:B------:R-:W-:Y:S02]  /*a510*/  LEA.HI.X.SX32 R3, R33, R0, 0x1, P3 ;  /* 0x0000000021037211 */ /* 0x000fe400018f0eff */
[----:B------:R-:W5:Y:S01]  /*a520*/  LDL.LU R33, [R1+0x38] ;  /* 0x0000380001217983 */ /* 0x000f620000300800 */
[C---:B------:R-:W-:Y:S01]  /*a530*/  IMAD R19, R37.reuse, R79, RZ ;  /* 0x0000004f25137224 */ /* 0x040fe200078e02ff */
[----:B------:R-:W-:-:S04]  /*a540*/  ISETP.LT.AND P5, PT, R37, UR15, !P0 ;  /* 0x0000000f25007c0c */ /* 0x000fc8000c7a1270 */
[C---:B------:R-:W-:Y:S01]  /*a550*/  LEA R4, P6, R19.reuse, R78, 0x1 ;  /* 0x0000004e13047211 */ /* 0x040fe200078c08ff */
[----:B------:R1:W-:Y:S03]  /*a560*/  @P1 STG.E.U16 desc[UR20][R2.64], R23 ;  /* 0x0000001702001986 */ /* 0x0003e6000c101514 */
[----:B0-----:R-:W-:Y:S02]  /*a570*/  LEA.HI.X.SX32 R5, R19, R0, 0x1, P6 ;  /* 0x0000000013057211 */ /* 0x001fe400030f0eff */
[----:B-1----:R-:W-:-:S05]  /*a580*/  PRMT R3, R23, 0x7632, R3 ;  /* 0x0000763217037816 */ /* 0x002fca0000000003 */
[----:B------:R-:W-:Y:S01]  /*a590*/  @P5 STG.E.U16 desc[UR20][R4.64], R3 ;  /* 0x0000000304005986 */ /* 0x000fe2000c101514 */
[CC--:B--2---:R-:W-:Y:S01]  /*a5a0*/  IMAD R21, R36.reuse, R79.reuse, RZ ;  /* 0x0000004f24157224 */ /* 0x0c4fe200078e02ff */
[----:B------:R-:W-:Y:S02]  /*a5b0*/  ISETP.LT.AND P3, PT, R36, UR15, !P0 ;  /* 0x0000000f24007c0c */ /* 0x000fe4000c761270 */
[C---:B---3--:R-:W-:Y:S01]  /*a5c0*/  ISETP.LT.AND P6, PT, R32.reuse, UR15, !P0 ;  /* 0x0000000f20007c0c */ /* 0x048fe2000c7c1270 */
[-C--:B------:R-:W-:Y:S01]  /*a5d0*/  IMAD R19, R32, R79.reuse, RZ ;  /* 0x0000004f20137224 */ /* 0x080fe200078e02ff */
[C---:B------:R-:W-:Y:S01]  /*a5e0*/  LEA R6, P1, R21.reuse, R78, 0x1 ;  /* 0x0000004e15067211 */ /* 0x040fe200078208ff */
[----:B------:R-:W2:Y:S03]  /*a5f0*/  LDL.LU R32, [R1+0x34] ;  /* 0x0000340001207983 */ /* 0x000ea60000300800 */
[----:B------:R-:W-:Y:S01]  /*a600*/  LEA.HI.X.SX32 R7, R21, R0, 0x1, P1 ;  /* 0x0000000015077211 */ /* 0x000fe200008f0eff */
[----:B------:R-:W3:Y:S04]  /*a610*/  LDL.LU R35, [R1+0x30] ;  /* 0x0000300001237983 */ /* 0x000ee80000300800 */
[----:B------:R0:W-:Y:S01]  /*a620*/  @P3 STG.E.U16 desc[UR20][R6.64], R12 ;  /* 0x0000000c06003986 */ /* 0x0001e2000c101514 */
[C---:B----4-:R-:W-:Y:S01]  /*a630*/  IMAD R21, R34.reuse, R79, RZ ;  /* 0x0000004f22157224 */ /* 0x050fe200078e02ff */
[----:B------:R-:W-:-:S02]  /*a640*/  ISETP.LT.AND P1, PT, R34, UR15, !P0 ;  /* 0x0000000f22007c0c */ /* 0x000fc4000c721270 */
[-C--:B------:R-:W-:Y:S01]  /*a650*/  LEA R16, P5, R19, R78.reuse, 0x1 ;  /* 0x0000004e13107211 */ /* 0x080fe200078a08ff */
[----:B------:R-:W1:Y:S04]  /*a660*/  LDS.128 R4, [R80+UR9] ;  /* 0x0000000950047984 */ /* 0x000e680008000c00 */
[----:B0-----:R-:W4:Y:S04]  /*a670*/  LDL.LU R12, [R1+0x2c] ;  /* 0x00002c00010c7983 */ /* 0x001f280000300800 */
[----:B------:R-:W4:Y:S04]  /*a680*/  LDL.LU R37, [R1+0x28] ;  /* 0x0000280001257983 */ /* 0x000f280000300800 */
[----:B------:R-:W4:Y:S01]  /*a690*/  LDL.LU R34, [R1+0x24] ;  /* 0x0000240001227983 */ /* 0x000f220000300800 */
[----:B------:R-:W-:-:S02]  /*a6a0*/  LEA R2, P3, R21, R78, 0x1 ;  /* 0x0000004e15027211 */ /* 0x000fc400078608ff */
[-C--:B------:R-:W-:Y:S01]  /*a6b0*/  LEA.HI.X.SX32 R17, R19, R0.reuse, 0x1, P5 ;  /* 0x0000000013117211 */ /* 0x080fe200028f0eff */
[CC--:B-----5:R-:W-:Y:S01]  /*a6c0*/  IMAD R19, R20.reuse, R79.reuse, RZ ;  /* 0x0000004f14137224 */ /* 0x0e0fe200078e02ff */
[----:B------:R-:W-:Y:S01]  /*a6d0*/  ISETP.LT.AND P5, PT, R20, UR15, !P0 ;  /* 0x0000000f14007c0c */ /* 0x000fe2000c7a1270 */
[----:B------:R-:W5:Y:S01]  /*a6e0*/  LDL.LU R36, [R1+0x20] ;  /* 0x0000200001247983 */ /* 0x000f620000300800 */
[----:B------:R-:W-:Y:S01]  /*a6f0*/  LEA.HI.X.SX32 R3, R21, R0, 0x1, P3 ;  /* 0x0000000015037211 */ /* 0x000fe200018f0eff */
[C---:B------:R-:W-:Y:S01]  /*a700*/  IMAD R21, R18.reuse, R79, RZ ;  /* 0x0000004f12157224 */ /* 0x040fe200078e02ff */
[----:B------:R-:W-:Y:S01]  /*a710*/  ISETP.LT.AND P3, PT, R18, UR15, !P0 ;  /* 0x0000000f12007c0c */ /* 0x000fe2000c761270 */
[----:B------:R-:W-:Y:S01]  /*a720*/  @P6 STG.E.U16 desc[UR20][R16.64], R22 ;  /* 0x0000001610006986 */ /* 0x000fe2000c101514 */
[----:B------:R-:W-:-:S03]  /*a730*/  LEA R18, P6, R19, R78, 0x1 ;  /* 0x0000004e13127211 */ /* 0x000fc600078c08ff */
[----:B------:R0:W-:Y:S01]  /*a740*/  @P1 STG.E.U16 desc[UR20][R2.64], R13 ;  /* 0x0000000d02001986 */ /* 0x0001e2000c101514 */
[----:B------:R-:W-:Y:S02]  /*a750*/  LEA R20, P1, R21, R78, 0x1 ;  /* 0x0000004e15147211 */ /* 0x000fe400078208ff */
[-C--:B------:R-:W-:Y:S01]  /*a760*/  LEA.HI.X.SX32 R19, R19, R0.reuse, 0x1, P6 ;  /* 0x0000000013137211 */ /* 0x080fe200030f0eff */
[----:B------:R-:W1:Y:S01]  /*a770*/  LDS.128 R80, [R80+UR9+0x800] ;  /* 0x0008000950507984 */ /* 0x000e620008000c00 */
[----:B------:R-:W-:Y:S02]  /*a780*/  LEA.HI.X.SX32 R21, R21, R0, 0x1, P1 ;  /* 0x0000000015157211 */ /* 0x000fe400008f0eff */
[----:B0-----:R-:W-:-:S05]  /*a790*/  PRMT R3, R13, 0x7632, R3 ;  /* 0x000076320d037816 */ /* 0x001fca0000000003 */
[----:B------:R0:W-:Y:S04]  /*a7a0*/  @P5 STG.E.U16 desc[UR20][R18.64], R3 ;  /* 0x0000000312005986 */ /* 0x0001e8000c101514 */
[----:B------:R0:W-:Y:S01]  /*a7b0*/  @P3 STG.E.U16 desc[UR20][R20.64], R14 ;  /* 0x0000000e14003986 */ /* 0x0001e2000c101514 */
[----:B------:R-:W-:Y:S01]  /*a7c0*/  PRMT R22, R14, 0x7632, R22 ;  /* 0x000076320e167816 */ /* 0x000fe20000000016 */
[C---:B------:R-:W-:Y:S01]  /*a7d0*/  IMAD R23, R33.reuse, R79, RZ ;  /* 0x0000004f21177224 */ /* 0x040fe200078e02ff */
[----:B------:R-:W-:-:S04]  /*a7e0*/  ISETP.LT.AND P6, PT, R33, UR15, !P0 ;  /* 0x0000000f21007c0c */ /* 0x000fc8000c7c1270 */
[----:B------:R-:W-:-:S04]  /*a7f0*/  LEA R16, P5, R23, R78, 0x1 ;  /* 0x0000004e17107211 */ /* 0x000fc800078a08ff */
[----:B------:R-:W-:-:S05]  /*a800*/  LEA.HI.X.SX32 R17, R23, R0, 0x1, P5 ;  /* 0x0000000017117211 */ /* 0x000fca00028f0eff */
[----:B------:R0:W-:Y:S01]  /*a810*/  @P6 STG.E.U16 desc[UR20][R16.64], R22 ;  /* 0x0000001610006986 */ /* 0x0001e2000c101514 */
[CC--:B--2---:R-:W-:Y:S01]  /*a820*/  IMAD R33, R32.reuse, R79.reuse, RZ ;  /* 0x0000004f20217224 */ /* 0x0c4fe200078e02ff */
[----:B------:R-:W-:Y:S02]  /*a830*/  ISETP.LT.AND P1, PT, R32, UR15, !P0 ;  /* 0x0000000f20007c0c */ /* 0x000fe4000c721270 */
[----:B------:R-:W2:Y:S02]  /*a840*/  LDL.LU R32, [R1+0x1c] ;  /* 0x00001c0001207983 */ /* 0x000ea40000300800 */
[----:B------:R-:W-:Y:S01]  /*a850*/  LEA R2, P3, R33, R78, 0x1 ;  /* 0x0000004e21027211 */ /* 0x000fe200078608ff */
[CC--:B---3--:R-:W-:Y:S01]  /*a860*/  IMAD R13, R35.reuse, R79.reuse, RZ ;  /* 0x0000004f230d7224 */ /* 0x0c8fe200078e02ff */
[----:B------:R-:W-:Y:S02]  /*a870*/  ISETP.LT.AND P5, PT, R35, UR15, !P0 ;  /* 0x0000000f23007c0c */ /* 0x000fe4000c7a1270 */
[----:B0-----:R-:W-:Y:S01]  /*a880*/  LEA.HI.X.SX32 R3, R33, R0, 0x1, P3 ;  /* 0x0000000021037211 */ /* 0x001fe200018f0eff */
[----:B------:R-:W3:Y:S04]  /*a890*/  LDL.LU R35, [R1+0x18] ;  /* 0x0000180001237983 */ /* 0x000ee80000300800 */
[----:B------:R-:W3:Y:S01]  /*a8a0*/  LDL.LU R20, [R1+0x14] ;  /* 0x0000140001147983 */ /* 0x000ee20000300800 */
[----:B----4-:R-:W-:-:S03]  /*a8b0*/  IMAD R19, R12, R79, RZ ;  /* 0x0000004f0c137224 */ /* 0x010fc600078e02ff */
[----:B------:R0:W-:Y:S02]  /*a8c0*/  @P1 STG.E.U16 desc[UR20][R2.64], R15 ;  /* 0x0000000f02001986 */ /* 0x0001e4000c101514 */
[----:B------:R-:W-:Y:S01]  /*a8d0*/  LEA R18, P1, R19, R78, 0x1 ;  /* 0x0000004e13127211 */ /* 0x000fe200078208ff */
[----:B------:R-:W-:-:S03]  /*a8e0*/  IMAD R23, R34, R79, RZ ;  /* 0x0000004f22177224 */ /* 0x000fc600078e02ff */
[----:B------:R-:W-:Y:S02]  /*a8f0*/  LEA.HI.X.SX32 R19, R19, R0, 0x1, P1 ;  /* 0x0000000013137211 */ /* 0x000fe400008f0eff */
[----:B------:R-:W-:Y:S02]  /*a900*/  ISETP.LT.AND P1, PT, R34, UR15, !P0 ;  /* 0x0000000f22007c0c */ /* 0x000fe4000c721270 */
[----:B------:R-:W4:Y:S04]  /*a910*/  LDL.LU R34, [R1+0x10] ;  /* 0x0000100001227983 */ /* 0x000f280000300800 */
[----:B------:R-:W4:Y:S01]  /*a920*/  LDL.LU R22, [R1+0xc] ;  /* 0x00000c0001167983 */ /* 0x000f220000300800 */
[----:B------:R-:W-:Y:S02]  /*a930*/  ISETP.LT.AND P3, PT, R12, UR15, !P0 ;  /* 0x0000000f0c007c0c */ /* 0x000fe4000c761270 */
[----:B------:R-:W-:Y:S01]  /*a940*/  LEA R12, P6, R13, R78, 0x1 ;  /* 0x0000004e0d0c7211 */ /* 0x000fe200078c08ff */
[----:B------:R-:W-:Y:S01]  /*a950*/  IMAD R21, R37, R79, RZ ;  /* 0x0000004f25157224 */ /* 0x000fe200078e02ff */
[----:B0-----:R-:W-:Y:S01]  /*a960*/  PRMT R3, R15, 0x7632, R3 ;  /* 0x000076320f037816 */ /* 0x001fe20000000003 */
[----:B------:R-:W4:Y:S01]  /*a970*/  LDL.LU R33, [R1+0x100] ;  /* 0x0001000001217983 */ /* 0x000f220000300800 */
[----:B------:R-:W-:-:S02]  /*a980*/  LEA.HI.X.SX32 R13, R13, R0, 0x1, P6 ;  /* 0x000000000d0d7211 */ /* 0x000fc400030f0eff */
[----:B------:R-:W-:-:S03]  /*a990*/  ISETP.LT.AND P6, PT, R37, UR15, !P0 ;  /* 0x0000000f25007c0c */ /* 0x000fc6000c7c1270 */
[----:B------:R0:W-:Y:S01]  /*a9a0*/  @P5 STG.E.U16 desc[UR20][R12.64], R3 ;  /* 0x000000030c005986 */ /* 0x0001e2000c101514 */
[----:B------:R-:W-:-:S03]  /*a9b0*/  LEA R16, P5, R21, R78, 0x1 ;  /* 0x0000004e15107211 */ /* 0x000fc600078a08ff */
[----:B-1----:R-:W-:Y:S01]  /*a9c0*/  @P3 STG.E.U16 desc[UR20][R18.64], R4 ;  /* 0x0000000412003986 */ /* 0x002fe2000c101514 */
[----:B------:R-:W-:Y:S01]  /*a9d0*/  LEA R2, P3, R23, R78, 0x1 ;  /* 0x0000004e17027211 */ /* 0x000fe200078608ff */
[C---:B-----5:R-:W-:Y:S01]  /*a9e0*/  IMAD R15, R36.reuse, R79, RZ ;  /* 0x0000004f240f7224 */ /* 0x060fe200078e02ff */
[-C--:B------:R-:W-:Y:S02]  /*a9f0*/  LEA.HI.X.SX32 R17, R21, R0.reuse, 0x1, P5 ;  /* 0x0000000015117211 */ /* 0x080fe400028f0eff */
[----:B------:R-:W-:Y:S02]  /*aa00*/  ISETP.LT.AND P5, PT, R36, UR15, !P0 ;  /* 0x0000000f24007c0c */ /* 0x000fe4000c7a1270 */
[----:B0-----:R-:W-:Y:S02]  /*aa10*/  PRMT R13, R4, 0x7632, R13 ;  /* 0x00007632040d7816 */ /* 0x001fe4000000000d */
[----:B------:R-:W-:-:S03]  /*aa20*/  LEA.HI.X.SX32 R3, R23, R0, 0x1, P3 ;  /* 0x0000000017037211 */ /* 0x000fc600018f0eff */
[----:B------:R0:W-:Y:S01]  /*aa30*/  @P6 STG.E.U16 desc[UR20][R16.64], R13 ;  /* 0x0000000d10006986 */ /* 0x0001e2000c101514 */
[----:B------:R-:W-:-:S03]  /*aa40*/  LEA R12, P6, R15, R78, 0x1 ;  /* 0x0000004e0f0c7211 */ /* 0x000fc600078c08ff */
[----:B------:R1:W-:Y:S01]  /*aa50*/  @P1 STG.E.U16 desc[UR20][R2.64], R5 ;  /* 0x0000000502001986 */ /* 0x0003e2000c101514 */
[----:B0-----:R-:W-:Y:S02]  /*aa60*/  LEA.HI.X.SX32 R13, R15, R0, 0x1, P6 ;  /* 0x000000000f0d7211 */ /* 0x001fe400030f0eff */
[----:B-1----:R-:W-:-:S05]  /*aa70*/  PRMT R3, R5, 0x7632, R3 ;  /* 0x0000763205037816 */ /* 0x002fca0000000003 */
[----:B------:R0:W-:Y:S01]  /*aa80*/  @P5 STG.E.U16 desc[UR20][R12.64], R3 ;  /* 0x000000030c005986 */ /* 0x0001e2000c101514 */
[----:B------:R-:W-:Y:S01]  /*aa90*/  PRMT R18, R6, 0x7632, R18 ;  /* 0x0000763206127816 */ /* 0x000fe20000000012 */
[CC--:B--2---:R-:W-:Y:S01]  /*aaa0*/  IMAD R21, R32.reuse, R79.reuse, RZ ;  /* 0x0000004f20157224 */ /* 0x0c4fe200078e02ff */
[----:B------:R-:W-:Y:S02]  /*aab0*/  ISETP.LT.AND P3, PT, R32, UR15, !P0 ;  /* 0x0000000f20007c0c */ /* 0x000fe4000c761270 */
[----:B------:R-:W2:Y:S02]  /*aac0*/  LDL.LU R32, [R1+0xfc] ;  /* 0x0000fc0001207983 */ /* 0x000ea40000300800 */
[----:B------:R-:W-:Y:S01]  /*aad0*/  LEA R14, P1, R21, R78, 0x1 ;  /* 0x0000004e150e7211 */ /* 0x000fe200078208ff */
[CC--:B---3--:R-:W-:Y:S01]  /*aae0*/  IMAD R19, R35.reuse, R79.reuse, RZ ;  /* 0x0000004f23137224 */ /* 0x0c8fe200078e02ff */
[----:B------:R-:W-:Y:S01]  /*aaf0*/  ISETP.LT.AND P6, PT, R35, UR15, !P0 ;  /* 0x0000000f23007c0c */ /* 0x000fe2000c7c1270 */
[----:B------:R-:W3:Y:S01]  /*ab00*/  LDL.LU R23, [R1+0xf8] ;  /* 0x0000f80001177983 */ /* 0x000ee20000300800 */
[----:B------:R-:W-:Y:S01]  /*ab10*/  LEA.HI.X.SX32 R15, R21, R0, 0x1, P1 ;  /* 0x00000000150f7211 */ /* 0x000fe200008f0eff */
[----:B------:R-:W-:Y:S01]  /*ab20*/  IMAD R21, R20, R79, RZ ;  /* 0x0000004f14157224 */ /* 0x000fe200078e02ff */
[----:B------:R-:W-:-:S03]  /*ab30*/  LEA R16, P5, R19, R78, 0x1 ;  /* 0x0000004e13107211 */ /* 0x000fc600078a08ff */
[----:B------:R-:W-:Y:S01]  /*ab40*/  @P3 STG.E.U16 desc[UR20][R14.64], R6 ;  /* 0x000000060e003986 */ /* 0x000fe2000c101514 */
[----:B------:R-:W-:Y:S02]  /*ab50*/  LEA R2, P3, R21, R78, 0x1 ;  /* 0x0000004e15027211 */ /* 0x000fe400078608ff */
[-C--:B------:R-:W-:Y:S02]  /*ab60*/  LEA.HI.X.SX32 R17, R19, R0.reuse, 0x1, P5 ;  /* 0x0000000013117211 */ /* 0x080fe400028f0eff */
[----:B------:R-:W-:Y:S02]  /*ab70*/  ISETP.LT.AND P1, PT, R20, UR15, !P0 ;  /* 0x0000000f14007c0c */ /* 0x000fe4000c721270 */
[----:B------:R-:W5:Y:S01]  /*ab80*/  LDL.LU R20, [R1+0xf4] ;  /* 0x0000f40001147983 */ /* 0x000f620000300800 */
[----:B0-----:R-:W-:-:S03]  /*ab90*/  LEA.HI.X.SX32 R3, R21, R0, 0x1, P3 ;  /* 0x0000000015037211 */ /* 0x001fc600018f0eff */
[----:B------:R0:W-:Y:S01]  /*aba0*/  @P6 STG.E.U16 desc[UR20][R16.64], R18 ;  /* 0x0000001210006986 */ /* 0x0001e2000c101514 */
[CC--:B----4-:R-:W-:Y:S01]  /*abb0*/  IMAD R13, R22.reuse, R79.reuse, RZ ;  /* 0x0000004f160d7224 */ /* 0x0d0fe200078e02ff */
[----:B------:R-:W-:Y:S02]  /*abc0*/  ISETP.LT.AND P3, PT, R22, UR15, !P0 ;  /* 0x0000000f16007c0c */ /* 0x000fe4000c761270 */
[----:B------:R-:W4:Y:S04]  /*abd0*/  LDL.LU R22, [R1+0xf0] ;  /* 0x0000f00001167983 */ /* 0x000f280000300800 */
[----:B0-----:R-:W2:Y:S01]  /*abe0*/  LDL.LU R16, [R1+0xec] ;  /* 0x0000ec0001107983 */ /* 0x001ea20000300800 */
[C---:B------:R-:W-:Y:S01]  /*abf0*/  IMAD R5, R34.reuse, R79, RZ ;  /* 0x0000004f22057224 */ /* 0x040fe200078e02ff */
[----:B------:R-:W-:-:S02]  /*ac00*/  ISETP.LT.AND P5, PT, R34, UR15, !P0 ;  /* 0x0000000f22007c0c */ /* 0x000fc4000c7a1270 */
[----:B------:R0:W-:Y:S02]  /*ac10*/  @P1 STG.E.U16 desc[UR20][R2.64], R7 ;  /* 0x0000000702001986 */ /* 0x0001e4000c101514 */
[----:B------:R-:W-:Y:S01]  /*ac20*/  LEA R4, P6, R5, R78, 0x1 ;  /* 0x0000004e05047211 */ /* 0x000fe200078c08ff */
[----:B------:R-:W-:Y:S01]  /*ac30*/  IMAD R15, R79, 0x2, R13 ;  /* 0x000000024f0f7824 */ /* 0x000fe200078e020d */
[----:B------:R-:W3:Y:S02]  /*ac40*/  LDL.LU R21, [R1+0xe8] ;  /* 0x0000e80001157983 */ /* 0x000ee40000300800 */
[----:B------:R-:W-:Y:S02]  /*ac50*/  LEA.HI.X.SX32 R5, R5, R0, 0x1, P6 ;  /* 0x0000000005057211 */ /* 0x000fe400030f0eff */
[----:B0-----:R-:W-:Y:S01]  /*ac60*/  PRMT R3, R7, 0x7632, R3 ;  /* 0x0000763207037816 */ /* 0x001fe20000000003 */
[----:B------:R-:W-:Y:S01]  /*ac70*/  IMAD R17, R79, 0x2, R15 ;  /* 0x000000024f117824 */ /* 0x000fe200078e020f */
[-C--:B------:R-:W-:Y:S01]  /*ac80*/  LEA R12, P1, R13, R78.reuse, 0x1 ;  /* 0x0000004e0d0c7211 */ /* 0x080fe200078208ff */
[----:B------:R-:W4:Y:S04]  /*ac90*/  LDL.LU R19, [R1+0xe4] ;  /* 0x0000e40001137983 */ /* 0x000f280000300800 */
[----:B------:R0:W-:Y:S01]  /*aca0*/  @P5 STG.E.U16 desc[UR20][R4.64], R3 ;  /* 0x0000000304005986 */ /* 0x0001e2000c101514 */
[----:B------:R-:W-:Y:S01]  /*acb0*/  LEA R14, P5, R15, R78, 0x1 ;  /* 0x0000004e0f0e7211 */ /* 0x000fe200078a08ff */
[----:B------:R-:W-:-:S03]  /*acc0*/  IMAD R7, R79, 0x2, R17 ;  /* 0x000000024f077824 */ /* 0x000fc600078e0211 */
[----:B------:R-:W-:Y:S02]  /*acd0*/  LEA.HI.X.SX32 R15, R15, R0, 0x1, P5 ;  /* 0x000000000f0f7211 */ /* 0x000fe400028f0eff */
[----:B------:R-:W-:Y:S02]  /*ace0*/  LEA R2, P5, R17, R78, 0x1 ;  /* 0x0000004e11027211 */ /* 0x000fe400078a08ff */
[-C--:B------:R-:W-:Y:S02]  /*acf0*/  LEA.HI.X.SX32 R13, R13, R0.reuse, 0x1, P1 ;  /* 0x000000000d0d7211 */ /* 0x080fe400008f0eff */
[----:B0-----:R-:W-:Y:S02]  /*ad00*/  PRMT R5, R24, 0x7632, R5 ;  /* 0x0000763218057816 */ /* 0x001fe40000000005 */
[----:B------:R-:W-:Y:S01]  /*ad10*/  LEA.HI.X.SX32 R3, R17, R0, 0x1, P5 ;  /* 0x0000000011037211 */ /* 0x000fe200028f0eff */
[----:B------:R-:W-:Y:S01]  /*ad20*/  IMAD R17, R79, 0x2, R7 ;  /* 0x000000024f117824 */ /* 0x000fe200078e0207 */
[C---:B------:R-:W-:Y:S01]  /*ad30*/  LEA R4, P5, R7.reuse, R78, 0x1 ;  /* 0x0000004e07047211 */ /* 0x040fe200078a08ff */
[----:B------:R-:W-:Y:S04]  /*ad40*/  @P3 STG.E.U16 desc[UR20][R12.64], R24 ;  /* 0x000000180c003986 */ /* 0x000fe8000c101514 */
[----:B------:R0:W-:Y:S02]  /*ad50*/  @P4 STG.E.U16 desc[UR20][R14.64], R5 ;  /* 0x000000050e004986 */ /* 0x0001e4000c101514 */
[----:B0-----:R-:W-:-:S02]  /*ad60*/  LEA.HI.X.SX32 R5, R7, R0, 0x1, P5 ;  /* 0x0000000007057211 */ /* 0x001fc400028f0eff */
[----:B------:R-:W-:-:S04]  /*ad70*/  LEA R6, P5, R17, R78, 0x1 ;  /* 0x0000004e11067211 */ /* 0x000fc800078a08ff */
[----:B------:R-:W-:Y:S02]  /*ad80*/  LEA.HI.X.SX32 R7, R17, R0, 0x1, P5 ;  /* 0x0000000011077211 */ /* 0x000fe400028f0eff */
[----:B-----5:R-:W-:Y:S02]  /*ad90*/  ISETP.LT.AND P4, PT, R20, UR15, !P0 ;  /* 0x0000000f14007c0c */ /* 0x020fe4000c781270 */
[----:B------:R-:W5:Y:S04]  /*ada0*/  LDL.LU R20, [R1+0xe0] ;  /* 0x0000e00001147983 */ /* 0x000f680000300800 */
[----:B------:R-:W5:Y:S01]  /*adb0*/  LDL.LU R18, [R1+0xdc] ;  /* 0x0000dc0001127983 */ /* 0x000f620000300800 */
[----:B--2---:R-:W-:-:S03]  /*adc0*/  ISETP.LT.AND P5, PT, R16, UR15, !P0 ;  /* 0x0000000f10007c0c */ /* 0x004fc6000c7a1270 */
[----:B------:R-:W2:Y:S04]  /*add0*/  LDL.LU R16, [R1+0xd8] ;  /* 0x0000d80001107983 */ /* 0x000ea80000300800 */
[----:B------:R-:W2:Y:S01]  /*ade0*/  LDL.LU R14, [R1+0xd4] ;  /* 0x0000d400010e7983 */ /* 0x000ea20000300800 */
[----:B------:R-:W-:Y:S01]  /*adf0*/  ISETP.LT.AND P6, PT, R33, UR15, !P0 ;  /* 0x0000000f21007c0c */ /* 0x000fe2000c7c1270 */
[C---:B------:R-:W-:Y:S02]  /*ae00*/  IMAD R13, R79.reuse, 0x2, R17 ;  /* 0x000000024f0d7824 */ /* 0x040fe400078e0211 */
[----:B------:R0:W-:Y:S01]  /*ae10*/  @P2 STG.E.U16 desc[UR20][R2.64], R25 ;  /* 0x0000001902002986 */ /* 0x0001e2000c101514 */
[----:B------:R-:W-:Y:S01]  /*ae20*/  ISETP.LT.AND P1, PT, R32, UR15, !P0 ;  /* 0x0000000f20007c0c */ /* 0x000fe2000c721270 */
[----:B------:R-:W-:Y:S01]  /*ae30*/  IMAD R15, R79, 0x2, R13 ;  /* 0x000000024f0f7824 */ /* 0x000fe200078e020d */
[----:B---3--:R-:W-:-:S02]  /*ae40*/  ISETP.LT.AND P3, PT, R23, UR15, !P0 ;  /* 0x0000000f17007c0c */ /* 0x008fc4000c761270 */
[----:B0-----:R-:W-:-:S05]  /*ae50*/  PRMT R3, R25, 0x7632, R3 ;  /* 0x0000763219037816 */ /* 0x001fca0000000003 */
[----:B------:R0:W-:Y:S01]  /*ae60*/  @P6 STG.E.U16 desc[UR20][R4.64], R3 ;  /* 0x0000000304006986 */ /* 0x0001e2000c101514 */
[----:B------:R-:W-:Y:S01]  /*ae70*/  LEA R12, P6, R13, R78, 0x1 ;  /* 0x0000004e0d0c7211 */ /* 0x000fe200078c08ff */
[----:B------:R-:W-:-:S03]  /*ae80*/  IMAD R17, R79, 0x2, R15 ;  /* 0x000000024f117824 */ /* 0x000fc600078e020f */
[----:B------:R-:W-:Y:S02]  /*ae90*/  LEA.HI.X.SX32 R13, R13, R0, 0x1, P6 ;  /* 0x000000000d0d7211 */ /* 0x000fe400030f0eff */
[C---:B------:R-:W-:Y:S02]  /*aea0*/  LEA R2, P6, R15.reuse, R78, 0x1 ;  /* 0x0000004e0f027211 */ /* 0x040fe400078c08ff */
[----:B----4-:R-:W-:Y:S02]  /*aeb0*/  ISETP.LT.AND P2, PT, R22, UR15, !P0 ;  /* 0x0000000f16007c0c */ /* 0x010fe4000c741270 */
[----:B0-----:R-:W-:Y:S02]  /*aec0*/  PRMT R5, R26, 0x7632, R5 ;  /* 0x000076321a057816 */ /* 0x001fe40000000005 */
[----:B------:R-:W-:Y:S01]  /*aed0*/  LEA.HI.X.SX32 R3, R15, R0, 0x1, P6 ;  /* 0x000000000f037211 */ /* 0x000fe200030f0eff */
[----:B------:R-:W-:Y:S01]  /*aee0*/  IMAD R15, R79, 0x2, R17 ;  /* 0x000000024f0f7824 */ /* 0x000fe200078e0211 */
[----:B------:R-:W-:Y:S01]  /*aef0*/  LEA R4, P6, R17, R78, 0x1 ;  /* 0x0000004e11047211 */ /* 0x000fe200078c08ff */
[----:B------:R-:W-:Y:S01]  /*af00*/  @P1 STG.E.U16 desc[UR20][R6.64], R26 ;  /* 0x0000001a06001986 */ /* 0x000fe2000c101514 */
[----:B------:R-:W-:-:S03]  /*af10*/  ISETP.LT.AND P1, PT, R21, UR15, !P0 ;  /* 0x0000000f15007c0c */ /* 0x000fc6000c721270 */
[----:B------:R0:W-:Y:S01]  /*af20*/  @P3 STG.E.U16 desc[UR20][R12.64], R5 ;  /* 0x000000050c003986 */ /* 0x0001e2000c101514 */
[----:B------:R-:W-:-:S03]  /*af30*/  ISETP.LT.AND P3, PT, R19, UR15, !P0 ;  /* 0x0000000f13007c0c */ /* 0x000fc6000c761270 */
[----:B------:R-:W3:Y:S04]  /*af40*/  LDL.LU R21, [R1+0xd0] ;  /* 0x0000d00001157983 */ /* 0x000ee80000300800 */
[----:B------:R-:W4:Y:S01]  /*af50*/  LDL.LU R19, [R1+0xcc] ;  /* 0x0000cc0001137983 */ /* 0x000f220000300800 */
[----:B0-----:R-:W-:Y:S01]  /*af60*/  LEA.HI.X.SX32 R5, R17, R0, 0x1, P6 ;  /* 0x0000000011057211 */ /* 0x001fe200030f0eff */
[----:B------:R-:W-:Y:S01]  /*af70*/  IMAD R17, R79, 0x2, R15 ;  /* 0x000000024f117824 */ /* 0x000fe200078e020f */
[----:B------:R-:W-:Y:S02]  /*af80*/  LEA R6, P6, R15, R78, 0x1 ;  /* 0x0000004e0f067211 */ /* 0x000fe400078c08ff */
[----:B------:R-:W-:Y:S02]  /*af90*/  PRMT R13, R27, 0x7632, R13 ;  /* 0x000076321b0d7816 */ /* 0x000fe4000000000d */
[----:B------:R-:W-:-:S02]  /*afa0*/  LEA.HI.X.SX32 R7, R15, R0, 0x1, P6 ;  /* 0x000000000f077211 */ /* 0x000fc400030f0eff */
[C---:B------:R-:W-:Y:S01]  /*afb0*/  LEA R12, P6, R17.reuse, R78, 0x1 ;  /* 0x0000004e110c7211 */ /* 0x040fe200078c08ff */
[----:B------:R-:W-:Y:S04]  /*afc0*/  @P4 STG.E.U16 desc[UR20][R2.64], R27 ;  /* 0x0000001b02004986 */ /* 0x000fe8000c101514 */
[----:B------:R0:W-:Y:S04]  /*afd0*/  @P2 STG.E.U16 desc[UR20][R4.64], R13 ;  /* 0x0000000d04002986 */ /* 0x0001e8000c101514 */
[----:B------:R-:W-:Y:S01]  /*afe0*/  @P5 STG.E.U16 desc[UR20][R6.64], R8 ;  /* 0x0000000806005986 */ /* 0x000fe2000c101514 */
[----:B0-----:R-:W-:-:S02]  /*aff0*/  LEA.HI.X.SX32 R13, R17, R0, 0x1, P6 ;  /* 0x00000000110d7211 */ /* 0x001fc400030f0eff */
[----:B------:R-:W-:-:S05]  /*b000*/  PRMT R5, R8, 0x7632, R5 ;  /* 0x0000763208057816 */ /* 0x000fca0000000005 */
[----:B------:R0:W-:Y:S01]  /*b010*/  @P1 STG.E.U16 desc[UR20][R12.64], R5 ;  /* 0x000000050c001986 */ /* 0x0001e2000c101514 */
[----:B-----5:R-:W-:Y:S02]  /*b020*/  ISETP.LT.AND P4, PT, R20, UR15, !P0 ;  /* 0x0000000f14007c0c */ /* 0x020fe4000c781270 */
[----:B------:R-:W-:Y:S02]  /*b030*/  ISETP.LT.AND P2, PT, R18, UR15, !P0 ;  /* 0x0000000f12007c0c */ /* 0x000fe4000c741270 */
[----:B------:R-:W5:Y:S04]  /*b040*/  LDL.LU R18, [R1+0xc0] ;  /* 0x0000c00001127983 */ /* 0x000f680000300800 */
[----:B------:R-:W5:Y:S01]  /*b050*/  LDL.LU R20, [R1+0xbc] ;  /* 0x0000bc0001147983 */ /* 0x000f620000300800 */
[----:B--2---:R-:W-:-:S03]  /*b060*/  ISETP.LT.AND P5, PT, R16, UR15, !P0 ;  /* 0x0000000f10007c0c */ /* 0x004fc6000c7a1270 */
[----:B------:R-:W2:Y:S01]  /*b070*/  LDL.LU R16, [R1+0xb8] ;  /* 0x0000b80001107983 */ /* 0x000ea20000300800 */
[----:B------:R-:W-:-:S03]  /*b080*/  ISETP.LT.AND P1, PT, R14, UR15, !P0 ;  /* 0x0000000f0e007c0c */ /* 0x000fc6000c721270 */
[----:B------:R-:W2:Y:S01]  /*b090*/  LDL.LU R14, [R1+0xb4] ;  /* 0x0000b400010e7983 */ /* 0x000ea20000300800 */
[----:B------:R-:W-:-:S04]  /*b0a0*/  IMAD R15, R79, 0x2, R17 ;  /* 0x000000024f0f7824 */ /* 0x000fc800078e0211 */
[----:B------:R-:W-:Y:S01]  /*b0b0*/  IMAD R17, R79, 0x2, R15 ;  /* 0x000000024f117824 */ /* 0x000fe200078e020f */
[----:B------:R-:W-:-:S04]  /*b0c0*/  LEA R2, P6, R15, R78, 0x1 ;  /* 0x0000004e0f027211 */ /* 0x000fc800078c08ff */
[----:B------:R-:W-:Y:S01]  /*b0d0*/  LEA.HI.X.SX32 R3, R15, R0, 0x1, P6 ;  /* 0x000000000f037211 */ /* 0x000fe200030f0eff */
[----:B------:R-:W-:Y:S01]  /*b0e0*/  IMAD R15, R79, 0x2, R17 ;  /* 0x000000024f0f7824 */ /* 0x000fe200078e0211 */
[----:B------:R-:W-:-:S04]  /*b0f0*/  LEA R4, P6, R17, R78, 0x1 ;  /* 0x0000004e11047211 */ /* 0x000fc800078c08ff */
[----:B0-----:R-:W-:Y:S01]  /*b100*/  LEA.HI.X.SX32 R5, R17, R0, 0x1, P6 ;  /* 0x0000000011057211 */ /* 0x001fe200030f0eff */
[----:B------:R-:W-:Y:S01]  /*b110*/  IMAD R17, R79, 0x2, R15 ;  /* 0x000000024f117824 */ /* 0x000fe200078e020f */
[----:B------:R-:W-:Y:S01]  /*b120*/  LEA R6, P6, R15, R78, 0x1 ;  /* 0x0000004e0f067211 */ /* 0x000fe200078c08ff */
[----:B------:R0:W-:Y:S01]  /*b130*/  @P3 STG.E.U16 desc[UR20][R2.64], R9 ;  /* 0x0000000902003986 */ /* 0x0001e2000c101514 */
[----:B------:R-:W-:Y:S02]  /*b140*/  PRMT R8, R9, 0x7632, R8 ;  /* 0x0000763209087816 */ /* 0x000fe40000000008 */
[----:B------:R-:W-:Y:S02]  /*b150*/  LEA.HI.X.SX32 R7, R15, R0, 0x1, P6 ;  /* 0x000000000f077211 */ /* 0x000fe400030f0eff */
[----:B------:R-:W-:Y:S01]  /*b160*/  LEA R12, P6, R17, R78, 0x1 ;  /* 0x0000004e110c7211 */ /* 0x000fe200078c08ff */
[----:B------:R1:W-:Y:S01]  /*b170*/  @P4 STG.E.U16 desc[UR20][R4.64], R8 ;  /* 0x0000000804004986 */ /* 0x0003e2000c101514 */
[----:B0-----:R-:W-:-:S02]  /*b180*/  IMAD R3, R79, 0x2, R17 ;  /* 0x000000024f037824 */ /* 0x001fc400078e0211 */
[----:B------:R-:W-:Y:S02]  /*b190*/  LEA.HI.X.SX32 R13, R17, R0, 0x1, P6 ;  /* 0x00000000110d7211 */ /* 0x000fe400030f0eff */
[----:B------:R-:W-:Y:S01]  /*b1a0*/  IMAD R9, R79, 0x2, R3 ;  /* 0x000000024f097824 */ /* 0x000fe200078e0203 */
[C---:B------:R-:W-:Y:S02]  /*b1b0*/  LEA R2, P6, R3.reuse, R78, 0x1 ;  /* 0x0000004e03027211 */ /* 0x040fe400078c08ff */
[----:B-1----:R-:W-:Y:S02]  /*b1c0*/  PRMT R5, R10, 0x7632, R5 ;  /* 0x000076320a057816 */ /* 0x002fe40000000005 */
[----:B------:R-:W-:Y:S02]  /*b1d0*/  LEA.HI.X.SX32 R3, R3, R0, 0x1, P6 ;  /* 0x0000000003037211 */ /* 0x000fe400030f0eff */
[----:B---3--:R-:W-:Y:S02]  /*b1e0*/  ISETP.LT.AND P3, PT, R21, UR15, !P0 ;  /* 0x0000000f15007c0c */ /* 0x008fe4000c761270 */
[----:B----4-:R-:W-:-:S02]  /*b1f0*/  ISETP.LT.AND P4, PT, R19, UR15, !P0 ;  /* 0x0000000f13007c0c */ /* 0x010fc4000c781270 */
[----:B------:R-:W3:Y:S01]  /*b200*/  LDL.LU R19, [R1+0xb0] ;  /* 0x0000b00001137983 */ /* 0x000ee20000300800 */
[----:B------:R-:W-:-:S03]  /*b210*/  LEA R4, P6, R9, R78, 0x1 ;  /* 0x0000004e09047211 */ /* 0x000fc600078c08ff */
[----:B------:R0:W-:Y:S04]  /*b220*/  @P2 STG.E.U16 desc[UR20][R6.64], R10 ;  /* 0x0000000a06002986 */ /* 0x0001e8000c101514 */
[----:B------:R1:W-:Y:S04]  /*b230*/  @P5 STG.E.U16 desc[UR20][R12.64], R5 ;  /* 0x000000050c005986 */ /* 0x0003e8000c101514 */
[----:B------:R-:W-:Y:S01]  /*b240*/  @P1 STG.E.U16 desc[UR20][R2.64], R11 ;  /* 0x0000000b02001986 */ /* 0x000fe2000c101514 */
[----:B0-----:R-:W-:Y:S02]  /*b250*/  PRMT R10, R11, 0x7632, R10 ;  /* 0x000076320b0a7816 */ /* 0x001fe4000000000a */
[----:B-1----:R-:W-:-:S05]  /*b260*/  LEA.HI.X.SX32 R5, R9, R0, 0x1, P6 ;  /* 0x0000000009057211 */ /* 0x002fca00030f0eff */
[----:B------:R0:W-:Y:S01]  /*b270*/  @P3 STG.E.U16 desc[UR20][R4.64], R10 ;  /* 0x0000000a04003986 */ /* 0x0001e2000c101514 */
[----:B-----5:R-:W-:-:S03]  /*b280*/  ISETP.LT.AND P2, PT, R18, UR15, !P0 ;  /* 0x0000000f12007c0c */ /* 0x020fc6000c741270 */
[----:B------:R-:W4:Y:S04]  /*b290*/  LDL.LU R18, [R1+0xac] ;  /* 0x0000ac0001127983 */ /* 0x000f280000300800 */
[----:B------:R-:W5:Y:S01]  /*b2a0*/  LDL.LU R17, [R1+0xa8] ;  /* 0x0000a80001117983 */ /* 0x000f620000300800 */
[----:B--2---:R-:W-:-:S03]  /*b2b0*/  ISETP.LT.AND P1, PT, R16, UR15, !P0 ;  /* 0x0000000f10007c0c */ /* 0x004fc6000c721270 */
[----:B------:R-:W2:Y:S01]  /*b2c0*/  LDL.LU R16, [R1+0xa4] ;  /* 0x0000a40001107983 */ /* 0x000ea20000300800 */
[----:B------:R-:W-:-:S03]  /*b2d0*/  ISETP.LT.AND P3, PT, R14, UR15, !P0 ;  /* 0x0000000f0e007c0c */ /* 0x000fc6000c761270 */
[----:B------:R-:W5:Y:S04]  /*b2e0*/  LDL.LU R15, [R1+0xa0] ;  /* 0x0000a000010f7983 */ /* 0x000f680000300800 */
[----:B------:R-:W5:Y:S01]  /*b2f0*/  LDL.LU R14, [R1+0x9c] ;  /* 0x00009c00010e7983 */ /* 0x000f620000300800 */
[C---:B------:R-:W-:Y:S01]  /*b300*/  IMAD R7, R79.reuse, 0x2, R9 ;  /* 0x000000024f077824 */ /* 0x040fe200078e0209 */
[----:B0-----:R-:W-:Y:S02]  /*b310*/  PRMT R5, R28, 0x7632, R5 ;  /* 0x000076321c057816 */ /* 0x001fe40000000005 */
[----:B------:R-:W-:Y:S01]  /*b320*/  ISETP.LT.AND P5, PT, R20, UR15, !P0 ;  /* 0x0000000f14007c0c */ /* 0x000fe2000c7a1270 */
[----:B------:R-:W-:Y:S01]  /*b330*/  IMAD R9, R79, 0x2, R7 ;  /* 0x000000024f097824 */ /* 0x000fe200078e0207 */
[----:B------:R-:W-:Y:S01]  /*b340*/  LEA R6, P6, R7, R78, 0x1 ;  /* 0x0000004e07067211 */ /* 0x000fe200078c08ff */
[----:B------:R-:W5:Y:S02]  /*b350*/  LDL.LU R12, [R1+0x98] ;  /* 0x00009800010c7983 */ /* 0x000f640000300800 */
[----:B------:R-:W-:Y:S01]  /*b360*/  IMAD R13, R79, 0x2, R9 ;  /* 0x000000024f0d7824 */ /* 0x000fe200078e0209 */
[----:B------:R-:W-:Y:S01]  /*b370*/  LEA.HI.X.SX32 R7, R7, R0, 0x1, P6 ;  /* 0x0000000007077211 */ /* 0x000fe200030f0eff */
[----:B------:R-:W5:Y:S01]  /*b380*/  LDL.LU R10, [R1+0x94] ;  /* 0x00009400010a7983 */ /* 0x000f620000300800 */
[----:B------:R-:W-:Y:S01]  /*b390*/  LEA R8, P6, R9, R78, 0x1 ;  /* 0x0000004e09087211 */ /* 0x000fe200078c08ff */
[----:B------:R-:W-:-:S03]  /*b3a0*/  IMAD R11, R79, 0x2, R13 ;  /* 0x000000024f0b7824 */ /* 0x000fc600078e020d */
[----:B------:R-:W-:Y:S02]  /*b3b0*/  LEA.HI.X.SX32 R9, R9, R0, 0x1, P6 ;  /* 0x0000000009097211 */ /* 0x000fe400030f0eff */
[C---:B------:R-:W-:Y:S01]  /*b3c0*/  LEA R2, P6, R13.reuse, R78, 0x1 ;  /* 0x0000004e0d027211 */ /* 0x040fe200078c08ff */
[----:B------:R-:W-:Y:S03]  /*b3d0*/  @P4 STG.E.U16 desc[UR20][R6.64], R28 ;  /* 0x0000001c06004986 */ /* 0x000fe6000c101514 */
[----:B------:R-:W-:Y:S01]  /*b3e0*/  LEA.HI.X.SX32 R3, R13, R0, 0x1, P6 ;  /* 0x000000000d037211 */ /* 0x000fe200030f0eff */
[----:B------:R-:W-:Y:S01]  /*b3f0*/  IMAD R13, R79, 0x2, R11 ;  /* 0x000000024f0d7824 */ /* 0x000fe200078e020b */
[C---:B------:R-:W-:Y:S01]  /*b400*/  LEA R4, P6, R11.reuse, R78, 0x1 ;  /* 0x0000004e0b047211 */ /* 0x040fe200078c08ff */
[----:B------:R0:W-:Y:S04]  /*b410*/  @P2 STG.E.U16 desc[UR20][R8.64], R5 ;  /* 0x0000000508002986 */ /* 0x0001e8000c101514 */
[----:B------:R-:W-:Y:S01]  /*b420*/  @P5 STG.E.U16 desc[UR20][R2.64], R29 ;  /* 0x0000001d02005986 */ /* 0x000fe2000c101514 */
[----:B0-----:R-:W-:Y:S01]  /*b430*/  LEA.HI.X.SX32 R5, R11, R0, 0x1, P6 ;  /* 0x000000000b057211 */ /* 0x001fe200030f0eff */
[----:B------:R-:W-:Y:S01]  /*b440*/  IMAD R11, R79, 0x2, R13 ;  /* 0x000000024f0b7824 */ /* 0x000fe200078e020d */
[----:B------:R-:W-:-:S02]  /*b450*/  LEA R6, P6, R13, R78, 0x1 ;  /* 0x0000004e0d067211 */ /* 0x000fc400078c08ff */
[----:B------:R-:W-:Y:S02]  /*b460*/  PRMT R9, R29, 0x7632, R9 ;  /* 0x000076321d097816 */ /* 0x000fe40000000009 */
[----:B---3--:R-:W-:Y:S02]  /*b470*/  ISETP.LT.AND P4, PT, R19, UR15, !P0 ;  /* 0x0000000f13007c0c */ /* 0x008fe4000c781270 */
[----:B------:R-:W-:Y:S02]  /*b480*/  LEA.HI.X.SX32 R7, R13, R0, 0x1, P6 ;  /* 0x000000000d077211 */ /* 0x000fe400030f0eff */
[C---:B------:R-:W-:Y:S01]  /*b490*/  LEA R8, P6, R11.reuse, R78, 0x1 ;  /* 0x0000004e0b087211 */ /* 0x040fe200078c08ff */
[----:B------:R0:W-:Y:S04]  /*b4a0*/  @P1 STG.E.U16 desc[UR20][R4.64], R9 ;  /* 0x0000000904001986 */ /* 0x0001e8000c101514 */
[----:B------:R1:W-:Y:S01]  /*b4b0*/  @P3 STG.E.U16 desc[UR20][R6.64], R30 ;  /* 0x0000001e06003986 */ /* 0x0003e2000c101514 */
[----:B0-----:R-:W-:-:S02]  /*b4c0*/  LEA.HI.X.SX32 R9, R11, R0, 0x1, P6 ;  /* 0x000000000b097211 */ /* 0x001fc400030f0eff */
[----:B------:R-:W-:-:S05]  /*b4d0*/  PRMT R5, R30, 0x7632, R5 ;  /* 0x000076321e057816 */ /* 0x000fca0000000005 */
[----:B------:R0:W-:Y:S01]  /*b4e0*/  @P4 STG.E.U16 desc[UR20][R8.64], R5 ;  /* 0x0000000508004986 */ /* 0x0001e2000c101514 */
[----:B----4-:R-:W-:-:S03]  /*b4f0*/  ISETP.LT.AND P2, PT, R18, UR15, !P0 ;  /* 0x0000000f12007c0c */ /* 0x010fc6000c741270 */
[----:B------:R-:W3:Y:S01]  /*b500*/  LDL.LU R18, [R1+0x90] ;  /* 0x0000900001127983 */ /* 0x000ee20000300800 */
[----:B--2---:R-:W-:-:S03]  /*b510*/  ISETP.LT.AND P1, PT, R16, UR15, !P0 ;  /* 0x0000000f10007c0c */ /* 0x004fc6000c721270 */
[----:B------:R-:W2:Y:S01]  /*b520*/  LDL.LU R16, [R1+0x8c] ;  /* 0x00008c0001107983 */ /* 0x000ea20000300800 */
[----:B-----5:R-:W-:-:S03]  /*b530*/  ISETP.LT.AND P4, PT, R14, UR15, !P0 ;  /* 0x0000000f0e007c0c */ /* 0x020fc6000c781270 */
[----:B------:R-:W4:Y:S01]  /*b540*/  LDL.LU R14, [R1+0x88] ;  /* 0x00008800010e7983 */ /* 0x000f220000300800 */
[----:B------:R-:W-:Y:S01]  /*b550*/  IMAD R3, R79, 0x2, R11 ;  /* 0x000000024f037824 */ /* 0x000fe200078e020b */
[----:B------:R-:W-:-:S03]  /*b560*/  ISETP.LT.AND P5, PT, R17, UR15, !P0 ;  /* 0x0000000f11007c0c */ /* 0x000fc6000c7a1270 */
[----:B------:R-:W-:Y:S01]  /*b570*/  IMAD R11, R79, 0x2, R3 ;  /* 0x000000024f0b7824 */ /* 0x000fe200078e0203 */
[----:B------:R-:W-:-:S04]  /*b580*/  LEA R2, P6, R3, R78, 0x1 ;  /* 0x0000004e03027211 */ /* 0x000fc800078c08ff */
[----:B------:R-:W-:Y:S01]  /*b590*/  LEA.HI.X.SX32 R3, R3, R0, 0x1, P6 ;  /* 0x0000000003037211 */ /* 0x000fe200030f0eff */
[----:B-1----:R-:W-:Y:S01]  /*b5a0*/  IMAD R7, R79, 0x2, R11 ;  /* 0x000000024f077824 */ /* 0x002fe200078e020b */
[----:B------:R-:W-:Y:S02]  /*b5b0*/  LEA R4, P6, R11, R78, 0x1 ;  /* 0x0000004e0b047211 */ /* 0x000fe400078c08ff */
[----:B0-----:R-:W-:Y:S02]  /*b5c0*/  PRMT R9, R31, 0x7632, R9 ;  /* 0x000076321f097816 */ /* 0x001fe40000000009 */
[----:B------:R-:W-:Y:S01]  /*b5d0*/  LEA.HI.X.SX32 R5, R11, R0, 0x1, P6 ;  /* 0x000000000b057211 */ /* 0x000fe200030f0eff */
[----:B------:R-:W-:Y:S01]  /*b5e0*/  IMAD R11, R79, 0x2, R7 ;  /* 0x000000024f0b7824 */ /* 0x000fe200078e0207 */
[----:B------:R-:W-:Y:S04]  /*b5f0*/  @P2 STG.E.U16 desc[UR20][R2.64], R31 ;  /* 0x0000001f02002986 */ /* 0x000fe8000c101514 */
[----:B------:R0:W-:Y:S01]  /*b600*/  @P5 STG.E.U16 desc[UR20][R4.64], R9 ;  /* 0x0000000904005986 */ /* 0x0001e2000c101514 */
[----:B------:R-:W-:Y:S01]  /*b610*/  LEA R8, P5, R11, R78, 0x1 ;  /* 0x0000004e0b087211 */ /* 0x000fe200078a08ff */
[----:B------:R-:W-:Y:S01]  /*b620*/  IMAD R13, R79, 0x2, R11 ;  /* 0x000000024f0d7824 */ /* 0x000fe200078e020b */
[----:B------:R-:W-:-:S02]  /*b630*/  ISETP.LT.AND P3, PT, R15, UR15, !P0 ;  /* 0x0000000f0f007c0c */ /* 0x000fc4000c761270 */
[----:B------:R-:W-:-:S04]  /*b640*/  LEA R6, P6, R7, R78, 0x1 ;  /* 0x0000004e07067211 */ /* 0x000fc800078c08ff */
[-C--:B------:R-:W-:Y:S02]  /*b650*/  LEA.HI.X.SX32 R7, R7, R0.reuse, 0x1, P6 ;  /* 0x0000000007077211 */ /* 0x080fe400030f0eff */
[----:B0-----:R-:W-:Y:S01]  /*b660*/  LEA.HI.X.SX32 R9, R11, R0, 0x1, P5 ;  /* 0x000000000b097211 */ /* 0x001fe200028f0eff */
[----:B------:R-:W-:Y:S01]  /*b670*/  IMAD R11, R79, 0x2, R13 ;  /* 0x000000024f0b7824 */ /* 0x000fe200078e020d */
[----:B------:R-:W-:-:S03]  /*b680*/  PRMT R3, R80, 0x7632, R3 ;  /* 0x0000763250037816 */ /* 0x000fc60000000003 */
[----:B------:R-:W-:Y:S01]  /*b690*/  IMAD R15, R79, 0x2, R11 ;  /* 0x000000024f0f7824 */ /* 0x000fe200078e020b */
[----:B------:R-:W-:Y:S01]  /*b6a0*/  @P1 STG.E.U16 desc[UR20][R6.64], R80 ;  /* 0x0000005006001986 */ /* 0x000fe2000c101514 */
[-C--:B------:R-:W-:Y:S02]  /*b6b0*/  LEA R2, P1, R13, R78.reuse, 0x1 ;  /* 0x0000004e0d027211 */ /* 0x080fe400078208ff */
[----:B------:R-:W-:Y:S01]  /*b6c0*/  IMAD R17, R79, 0x2, R15 ;  /* 0x000000024f117824 */ /* 0x000fe200078e020f */
[----:B------:R0:W-:Y:S01]  /*b6d0*/  @P3 STG.E.U16 desc[UR20][R8.64], R3 ;  /* 0x0000000308003986 */ /* 0x0001e2000c101514 */
[----:B------:R-:W-:Y:S02]  /*b6e0*/  ISETP.LT.AND P6, PT, R10, UR15, !P0 ;  /* 0x0000000f0a007c0c */ /* 0x000fe4000c7c1270 */
[-C--:B------:R-:W-:Y:S02]  /*b6f0*/  LEA R4, P3, R11, R78.reuse, 0x1 ;  /* 0x0000004e0b047211 */ /* 0x080fe400078608ff */
[----:B------:R-:W-:-:S02]  /*b700*/  LEA R10, P5, R15, R78, 0x1 ;  /* 0x0000004e0f0a7211 */ /* 0x000fc400078a08ff */
[----:B------:R-:W-:Y:S02]  /*b710*/  ISETP.LT.AND P2, PT, R12, UR15, !P0 ;  /* 0x0000000f0c007c0c */ /* 0x000fe4000c741270 */
[----:B0-----:R-:W-:Y:S01]  /*b720*/  LEA.HI.X.SX32 R3, R13, R0, 0x1, P1 ;  /* 0x000000000d037211 */ /* 0x001fe200008f0eff */
[----:B------:R-:W-:Y:S01]  /*b730*/  IMAD R13, R79, 0x2, R17 ;  /* 0x000000024f0d7824 */ /* 0x000fe200078e0211 */
[----:B------:R-:W-:Y:S02]  /*b740*/  LEA R6, P1, R17, R78, 0x1 ;  /* 0x0000004e11067211 */ /* 0x000fe400078208ff */
[-C--:B------:R-:W-:Y:S01]  /*b750*/  LEA.HI.X.SX32 R5, R11, R0.reuse, 0x1, P3 ;  /* 0x000000000b057211 */ /* 0x080fe200018f0eff */
[----:B------:R-:W-:Y:S01]  /*b760*/  IMAD R79, R79, 0x2, R13 ;  /* 0x000000024f4f7824 */ /* 0x000fe200078e020d */
[-C--:B------:R-:W-:Y:S02]  /*b770*/  LEA.HI.X.SX32 R11, R15, R0.reuse, 0x1, P5 ;  /* 0x000000000f0b7211 */ /* 0x080fe400028f0eff */
[----:B------:R-:W-:-:S02]  /*b780*/  LEA.HI.X.SX32 R7, R17, R0, 0x1, P1 ;  /* 0x0000000011077211 */ /* 0x000fc400008f0eff */
[----:B------:R-:W-:Y:S01]  /*b790*/  LEA R12, P5, R13, R78, 0x1 ;  /* 0x0000004e0d0c7211 */ /* 0x000fe200078a08ff */
[----:B------:R0:W-:Y:S01]  /*b7a0*/  @P4 STG.E.U16 desc[UR20][R2.64], R81 ;  /* 0x0000005102004986 */ /* 0x0001e2000c101514 */
[----:B------:R-:W-:Y:S02]  /*b7b0*/  PRMT R8, R81, 0x7632, R8 ;  /* 0x0000763251087816 */ /* 0x000fe40000000008 */
[----:B------:R-:W-:Y:S02]  /*b7c0*/  LEA.HI.X.SX32 R13, R13, R0, 0x1, P5 ;  /* 0x000000000d0d7211 */ /* 0x000fe400028f0eff */
[----:B------:R-:W-:Y:S01]  /*b7d0*/  LEA R78, P5, R79, R78, 0x1 ;  /* 0x0000004e4f4e7211 */ /* 0x000fe200078a08ff */
[----:B------:R1:W-:Y:S01]  /*b7e0*/  @P2 STG.E.U16 desc[UR20][R4.64], R8 ;  /* 0x0000000804002986 */ /* 0x0003e2000c101514 */
[----:B------:R-:W-:Y:S02]  /*b7f0*/  PRMT R39, R83, 0x7632, R39 ;  /* 0x0000763253277816 */ /* 0x000fe40000000027 */
[----:B------:R-:W-:-:S02]  /*b800*/  LEA.HI.X.SX32 R79, R79, R0, 0x1, P5 ;  /* 0x000000004f4f7211 */ /* 0x000fc400028f0eff */
[----:B0-----:R-:W-:Y:S01]  /*b810*/  PRMT R3, R82, 0x7632, R3 ;  /* 0x0000763252037816 */ /* 0x001fe20000000003 */
[----:B------:R1:W-:Y:S01]  /*b820*/  @P6 STG.E.U16 desc[UR20][R10.64], R82 ;  /* 0x000000520a006986 */ /* 0x0003e2000c101514 */
[----:B---3--:R-:W-:Y:S02]  /*b830*/  ISETP.LT.AND P3, PT, R18, UR15, !P0 ;  /* 0x0000000f12007c0c */ /* 0x008fe4000c761270 */
[----:B--2---:R-:W-:Y:S02]  /*b840*/  ISETP.LT.AND P1, PT, R16, UR15, !P0 ;  /* 0x0000000f10007c0c */ /* 0x004fe4000c721270 */
[----:B----4-:R-:W-:-:S09]  /*b850*/  ISETP.LT.AND P0, PT, R14, UR15, !P0 ;  /* 0x0000000f0e007c0c */ /* 0x010fd2000c701270 */
[----:B------:R1:W-:Y:S04]  /*b860*/  @P3 STG.E.U16 desc[UR20][R6.64], R3 ;  /* 0x0000000306003986 */ /* 0x0003e8000c101514 */
[----:B------:R1:W-:Y:S04]  /*b870*/  @P1 STG.E.U16 desc[UR20][R12.64], R83 ;  /* 0x000000530c001986 */ /* 0x0003e8000c101514 */
[----:B------:R1:W-:Y:S01]  /*b880*/  @P0 STG.E.U16 desc[UR20][R78.64], R39 ;  /* 0x000000274e000986 */ /* 0x0003e2000c101514 */
[----:B------:R-:W-:Y:S06]  /*b890*/  BAR.SYNC.DEFER_BLOCKING 0x0 ;  /* 0x0000000000007b1d */ /* 0x000fec0000010000 */
[----:B------:R-:W-:Y:S05]  /*b8a0*/  BRA.U UP0, `(.L_x_13) ;  /* 0x0000000100a07547 */ /* 0x000fea000b800000 */
[----:B------:R-:W0:Y:S01]  /*b8b0*/  S2UR UR5, SR_CgaCtaId ;  /* 0x00000000000579c3 */ /* 0x000e220000008800 */
[----:B------:R-:W-:Y:S01]  /*b8c0*/  NOP ;  /* 0x0000000000007918 */ /* 0x000fe20000000000 */
[----:B------:R-:W-:Y:S01]  /*b8d0*/  UMOV UR4, 0x50 ;  /* 0x0000005000047882 */ /* 0x000fe20000000000 */
[----:B------:R-:W-:Y:S02]  /*b8e0*/  IMAD.U32 R0, RZ, RZ, UR8 ;  /* 0x00000008ff007e24 */ /* 0x000fe4000f8e00ff */
[----:B-1----:R-:W-:Y:S02]  /*b8f0*/  IMAD.MOV.U32 R3, RZ, RZ, 0xf ;  /* 0x0000000fff037424 */ /* 0x002fe400078e00ff */
[----:B------:R-:W-:Y:S01]  /*b900*/  IMAD.MOV.U32 R7, RZ, RZ, 0x1 ;  /* 0x00000001ff077424 */ /* 0x000fe200078e00ff */
[----:B------:R-:W-:-:S04]  /*b910*/  LOP3.LUT R0, R0, 0xffff, RZ, 0xc0, !PT ;  /* 0x0000ffff00007812 */ /* 0x000fc800078ec0ff */
[----:B------:R-:W-:-:S05]  /*b920*/  SHF.R.U32.HI R0, RZ, 0x5, R0 ;  /* 0x00000005ff007819 */ /* 0x000fca0000011600 */
[----:B------:R-:W-:Y:S01]  /*b930*/  VIADD R2, R0, 0x10 ;  /* 0x0000001000027836 */ /* 0x000fe20000000000 */
[----:B------:R-:W-:Y:S01]  /*b940*/  SHF.L.U32 R0, R3, R0, RZ ;  /* 0x0000000003007219 */ /* 0x000fe200000006ff */
[----:B0-----:R-:W-:-:S03]  /*b950*/  ULEA UR6, UR5, UR4, 0x18 ;  /* 0x0000000405067291 */ /* 0x001fc6000f8ec0ff */
[----:B------:R-:W-:-:S04]  /*b960*/  SHF.L.U32 R3, R7, R2, RZ ;  /* 0x0000000207037219 */ /* 0x000fc800000006ff */
[----:B------:R-:W-:Y:S02]  /*b970*/  LOP3.LUT R0, R3, R0, RZ, 0xfc, !PT ;  /* 0x0000000003007212 */ /* 0x000fe400078efcff */
[----:B------:R-:W0:Y:S02]  /*b980*/  LDS R5, [UR6] ;  /* 0x00000006ff057984 */ /* 0x000e240008000800 */
[C---:B------:R-:W-:Y:S02]  /*b990*/  LOP3.LUT R2, R0.reuse, 0xffff, RZ, 0xc0, !PT ;  /* 0x0000ffff00027812 */ /* 0x040fe400078ec0ff */
[----:B0-----:R-:W-:-:S04]  /*b9a0*/  LOP3.LUT R3, R0, 0xffff, R5, 0x80, !PT ;  /* 0x0000ffff00037812 */ /* 0x001fc800078e8005 */
[----:B------:R-:W-:-:S13]  /*b9b0*/  ISETP.NE.AND P0, PT, R3, R2, PT ;  /* 0x000000020300720c */ /* 0x000fda0003f05270 */
[----:B------:R-:W-:Y:S05]  /*b9c0*/  @P0 BRA `(.L_x_14) ;  /* 0x0000000000500947 */ /* 0x000fea0003800000 */
[----:B------:R-:W-:Y:S02]  /*b9d0*/  SHF.R.U32.HI R5, RZ, 0x10, R5 ;  /* 0x00000010ff057819 */ /* 0x000fe40000011605 */
[----:B------:R-:W-:-:S04]  /*b9e0*/  SHF.R.U32.HI R2, RZ, 0x10, R0 ;  /* 0x00000010ff027819 */ /* 0x000fc80000011600 */
[----:B------:R-:W-:-:S04]  /*b9f0*/  LOP3.LUT R5, R5, R2, RZ, 0xc0, !PT ;  /* 0x0000000205057212 */ /* 0x000fc800078ec0ff */
[----:B------:R-:W-:-:S13]  /*ba00*/  ISETP.NE.AND P0, PT, R5, R2, PT ;  /* 0x000000020500720c */ /* 0x000fda0003f05270 */
[----:B------:R-:W-:Y:S05]  /*ba10*/  @P0 BRA `(.L_x_15) ;  /* 0x0000000000300947 */ /* 0x000fea0003800000 */
[----:B------:R-:W-:Y:S01]  /*ba20*/  R2UR UR4, R0 ;  /* 0x00000000000472ca */ /* 0x000fe200000e0000 */
[----:B------:R-:W-:Y:S01]  /*ba30*/  VOTEU.ANY UR5, UPT, PT ;  /* 0x0000000000057886 */ /* 0x000fe200038e0100 */
[----:B------:R-:W0:Y:S01]  /*ba40*/  S2R R0, SR_LANEID ;  /* 0x0000000000007919 */ /* 0x000e220000000000 */
[----:B------:R-:W-:-:S10]  /*ba50*/  UFLO.U32 UR5, UR5 ;  /* 0x00000005000572bd */ /* 0x000fd400080e0000 */
[----:B------:R-:W-:-:S06]  /*ba60*/  ULOP3.LUT UR4, URZ, UR4, URZ, 0x33, !UPT ;  /* 0x00000004ff047292 */ /* 0x000fcc000f8e33ff */
[----:B------:R-:W-:-:S04]  /*ba70*/  IMAD.U32 R2, RZ, RZ, UR4 ;  /* 0x00000004ff027e24 */ /* 0x000fc8000f8e00ff */
[----:B------:R-:W1:Y:S02]  /*ba80*/  REDUX UR7, R2 ;  /* 0x00000000020773c4 */ /* 0x000e640000000000 */
[----:B------:R2:W-:Y:S01]  /*ba90*/  UTCATOMSWS.AND URZ, UR4 ;  /* 0x0000000400ff79e3 */ /* 0x0005e20008000000 */
[----:B0-----:R-:W-:Y:S01]  /*baa0*/  ISETP.EQ.U32.AND P0, PT, R0, UR5, PT ;  /* 0x0000000500007c0c */ /* 0x001fe2000bf02070 */
[----:B-1----:R-:W-:-:S12]  /*bab0*/  IMAD.U32 R0, RZ, RZ, UR7 ;  /* 0x00000007ff007e24 */ /* 0x002fd8000f8e00ff */
[----:B------:R2:W-:Y:S01]  /*bac0*/  @P0 ATOMS.AND RZ, [UR6], R0 ;  /* 0x00000000ffff098c */ /* 0x0005e2000a800006 */
[----:B------:R-:W-:Y:S05]  /*bad0*/  BRA `(.L_x_13) ;  /* 0x0000000000147947 */ /* 0x000fea0003800000 */
.L_x_15:
[----:B------:R-:W-:-:S07]  /*bae0*/  MOV R2, 0xbb00 ;  /* 0x0000bb0000027802 */ /* 0x000fce0000000f00 */
[----:B------:R-:W-:Y:S05]  /*baf0*/  CALL.REL.NOINC `($__internal_0_$__cuda_sm10x_tcgen05_guardrail_trap_col_being_dealloced_not_returned_by_alloc) ;  /* 0x00000000002c7944 */ /* 0x000fea0003c00000 */
[----:B------:R-:W-:Y:S05]  /*bb00*/  BRA `(.L_x_13) ;  /* 0x0000000000087947 */ /* 0x000fea0003800000 */
.L_x_14:
[----:B------:R-:W-:-:S07]  /*bb10*/  MOV R2, 0xbb30 ;  /* 0x0000bb3000027802 */ /* 0x000fce0000000f00 */
[----:B------:R-:W-:Y:S05]  /*bb20*/  CALL.REL.NOINC `($__internal_2_$__cuda_sm10x_tcgen05_guardrail_trap_unallocated_columns_being_dealloced) ;  /* 0x0000000000387944 */ /* 0x000fea0003c00000 */
.L_x_13:
[----:B------:R-:W-:Y:S01]  /*bb30*/  NOP ;  /* 0x0000000000007918 */ /* 0x000fe20000000000 */
[----:B--2---:R-:W-:Y:S05]  /*bb40*/  EXIT ;  /* 0x000000000000794d */ /* 0x004fea0003800000 */
.L_x_8:
[----:B------:R-:W0:Y:S02]  /*bb50*/  SYNCS.PHASECHK.TRANS64.TRYWAIT P2, [UR11], R22 ;  /* 0x00000016ff0075a7 */ /* 0x000e24000804110b */
[----:B0-----:R-:W-:Y:S05]  /*bb60*/  @!P2 BRA `(.L_x_8) ;  /* 0xfffffffc00f8a947 */ /* 0x001fea000383ffff */
[----:B------:R-:W-:Y:S05]  /*bb70*/  BRA `(.L_x_16) ;  /* 0xffffffbc00547947 */ /* 0x000fea000383ffff */
.L_x_12:
[----:B------:R-:W0:Y:S02]  /*bb80*/  SYNCS.PHASECHK.TRANS64.TRYWAIT P2, [UR11], R2 ;  /* 0x00000002ff0075a7 */ /* 0x000e24000804110b */
[----:B0-----:R-:W-:Y:S05]  /*bb90*/  @!P2 BRA `(.L_x_12) ;  /* 0xfffffffc00f8a947 */ /* 0x001fea000383ffff */
[----:B------:R-:W-:Y:S05]  /*bba0*/  BRA `(.L_x_11) ;  /* 0xffffffdc009c7947 */ /* 0x000fea000383ffff */
        .weak           $__internal_0_$__cuda_sm10x_tcgen05_guardrail_trap_col_being_dealloced_not_returned_by_alloc
        .type           $__internal_0_$__cuda_sm10x_tcgen05_guardrail_trap_col_being_dealloced_not_returned_by_alloc,@function
        .size           $__internal_0_$__cuda_sm10x_tcgen05_guardrail_trap_col_being_dealloced_not_returned_by_alloc,($__internal_1_$__cuda_sm10x_tcgen05_guardrail_trap_phase_invalid_during_alloc - $__internal_0_$__cuda_sm10x_tcgen05_guardrail_trap_col_being_dealloced_not_returned_by_alloc)
$__internal_0_$__cuda_sm10x_tcgen05_guardrail_trap_col_being_dealloced_not_returned_by_alloc:
[----:B------:R-:W-:Y:S05]  /*bbb0*/  BPT.TRAP 0x1 ;  /* 0x000000040000795c */ /* 0x000fea0000300000 */
[----:B------:R-:W-:-:S04]  /*bbc0*/  IMAD.MOV.U32 R3, RZ, RZ, 0x0 ;  /* 0x00000000ff037424 */ /* 0x000fc800078e00ff */
[----:B------:R-:W-:Y:S05]  /*bbd0*/  RET.REL.NODEC R2 `(matmul_kernel) ;  /* 0xffffff4402087950 */ /* 0x000fea0003c3ffff */
        .weak           $__internal_1_$__cuda_sm10x_tcgen05_guardrail_trap_phase_invalid_during_alloc
        .type           $__internal_1_$__cuda_sm10x_tcgen05_guardrail_trap_phase_invalid_during_alloc,@function
        .size           $__internal_1_$__cuda_sm10x_tcgen05_guardrail_trap_phase_invalid_during_alloc,($__internal_2_$__cuda_sm10x_tcgen05_guardrail_trap_unallocated_columns_being_dealloced - $__internal_1_$__cuda_sm10x_tcgen05_guardrail_trap_phase_invalid_during_alloc)
$__internal_1_$__cuda_sm10x_tcgen05_guardrail_trap_phase_invalid_during_alloc:
[----:B------:R-:W-:Y:S05]  /*bbe0*/  BPT.TRAP 0x1 ;  /* 0x000000040000795c */ /* 0x000fea0000300000 */
[----:B------:R-:W-:-:S04]  /*bbf0*/  IMAD.MOV.U32 R3, RZ, RZ, 0x0 ;  /* 0x00000000ff037424 */ /* 0x000fc800078e00ff */
[----:B------:R-:W-:Y:S05]  /*bc00*/  RET.REL.NODEC R2 `(matmul_kernel) ;  /* 0xffffff4002fc7950 */ /* 0x000fea0003c3ffff */
        .weak           $__internal_2_$__cuda_sm10x_tcgen05_guardrail_trap_unallocated_columns_being_dealloced
        .type           $__internal_2_$__cuda_sm10x_tcgen05_guardrail_trap_unallocated_columns_being_dealloced,@function
        .size           $__internal_2_$__cuda_sm10x_tcgen05_guardrail_trap_unallocated_columns_being_dealloced,(.L_x_20 - $__internal_2_$__cuda_sm10x_tcgen05_guardrail_trap_unallocated_columns_being_dealloced)
$__internal_2_$__cuda_sm10x_tcgen05_guardrail_trap_unallocated_columns_being_dealloced:
[----:B------:R-:W-:Y:S05]  /*bc10*/  BPT.TRAP 0x1 ;  /* 0x000000040000795c */ /* 0x000fea0000300000 */
[----:B------:R-:W-:-:S04]  /*bc20*/  IMAD.MOV.U32 R3, RZ, RZ, 0x0 ;  /* 0x00000000ff037424 */ /* 0x000fc800078e00ff */
[----:B------:R-:W-:Y:S05]  /*bc30*/  RET.REL.NODEC R2 `(matmul_kernel) ;  /* 0xffffff4002f07950 */ /* 0x000fea0003c3ffff */
.L_x_17:
[----:B------:R-:W-:-:S00]  /*bc40*/  BRA `(.L_x_17) ;  /* 0xfffffffc00fc7947 */ /* 0x000fc0000383ffff */
[----:B------:R-:W-:-:S00]  /*bc50*/  NOP ;  /* 0x0000000000007918 */ /* 0x000fc00000000000 */
        /* <DEDUP_REMOVED lines=10> */
.L_x_20:


//--------------------- .nv.shared.matmul_kernel  --------------------------
	.section	.nv.shared.matmul_kernel,"aw",@nobits
	.sectionflags	@""
	.align	16
	.zero		1024


//--------------------- .nv.shared.reserved.0     --------------------------
	.section	.nv.shared.reserved.0,"aw",@nobits
	.align	8
	.weak		__nv_reservedSMEM_offset_0_alias
	.size		__nv_reservedSMEM_offset_0_alias, 0, 64
	.other		__nv_reservedSMEM_offset_0_alias,@"STO_CUDA_RESERVED_SHARED STV_DEFAULT"
__nv_reservedSMEM_offset_0_alias:
	.zero		0
.nv.shared.reserved.0:
	.zero		64
	.weak		__nv_reservedSMEM_allocation_phase
	.type		__nv_reservedSMEM_allocation_phase,@object
	.size		__nv_reservedSMEM_allocation_phase,(.L_0 - __nv_reservedSMEM_allocation_phase)
__nv_reservedSMEM_allocation_phase:
	.zero		1
.L_0:
	.zero		7
	.weak		__nv_reservedSMEM_devtool_atexit_pc
	.type		__nv_reservedSMEM_devtool_atexit_pc,@object
	.size		__nv_reservedSMEM_devtool_atexit_pc,(__nv_reservedSMEM_allocation_mask - __nv_reservedSMEM_devtool_atexit_pc)
__nv_reservedSMEM_devtool_atexit_pc:
	.zero		8
	.weak		__nv_reservedSMEM_allocation_mask
	.type		__nv_reservedSMEM_allocation_mask,@object
	.size		__nv_reservedSMEM_allocation_mask,(.L_2 - __nv_reservedSMEM_allocation_mask)
__nv_reservedSMEM_allocation_mask:
	.zero		4
.L_2:


//--------------------- .nv.constant0.matmul_kernel --------------------------
	.section	.nv.constant0.matmul_kernel,"a",@progbits
	.sectionflags	@""
	.align	4
.nv.constant0.matmul_kernel:
	.zero		976


//--------------------- SYMBOLS --------------------------

	.type		.nv.reservedSmem.offset0,@object
	.size		.nv.reservedSmem.offset0,0x4
	.type		.nv.reservedSmem.cap,@object
	.size		.nv.reservedSmem.cap,0x4
